//
// Generated by NVIDIA NVVM Compiler
//
// Compiler Build ID: CL-36424714
// Cuda compilation tools, release 13.0, V13.0.88
// Based on NVVM 20.0.0
//

.version 9.0
.target sm_100
.address_size 64

	// .globl	_Z11matrixMul32PiS_S_

.visible .entry _Z11matrixMul32PiS_S_(
	.param .u64 .ptr .align 1 _Z11matrixMul32PiS_S__param_0,
	.param .u64 .ptr .align 1 _Z11matrixMul32PiS_S__param_1,
	.param .u64 .ptr .align 1 _Z11matrixMul32PiS_S__param_2
)
{
	.reg .pred 	%p<5>;
	.reg .b32 	%r<68>;
	.reg .b64 	%rd<18>;

	ld.param.u64 	%rd5, [_Z11matrixMul32PiS_S__param_0];
	ld.param.u64 	%rd6, [_Z11matrixMul32PiS_S__param_1];
	ld.param.u64 	%rd7, [_Z11matrixMul32PiS_S__param_2];
	mov.u32 	%r10, %ctaid.y;
	mov.u32 	%r11, %ntid.y;
	mov.u32 	%r12, %tid.y;
	mad.lo.s32 	%r1, %r10, %r11, %r12;
	mov.u32 	%r13, %ctaid.x;
	mov.u32 	%r14, %ntid.x;
	mov.u32 	%r15, %tid.x;
	mad.lo.s32 	%r2, %r13, %r14, %r15;
	setp.gt.u32 	%p1, %r1, 4095;
	setp.gt.s32 	%p2, %r2, 4095;
	or.pred  	%p3, %p1, %p2;
	@%p3 bra 	$L__BB0_4;
	shl.b32 	%r3, %r1, 12;
	mul.wide.u32 	%rd8, %r3, 4;
	cvta.to.global.u64 	%rd9, %rd5;
	add.s64 	%rd10, %rd8, %rd9;
	add.s64 	%rd17, %rd10, 32;
	cvta.to.global.u64 	%rd11, %rd6;
	add.s64 	%rd2, %rd11, 131072;
	mov.b32 	%r66, 0;
	mov.u32 	%r65, %r2;
	mov.u32 	%r67, %r66;
$L__BB0_2:
	mul.wide.s32 	%rd12, %r65, 4;
	add.s64 	%rd13, %rd2, %rd12;
	ld.global.u32 	%r17, [%rd17+-32];
	ld.global.u32 	%r18, [%rd13+-131072];
	mad.lo.s32 	%r19, %r18, %r17, %r67;
	ld.global.u32 	%r20, [%rd17+-28];
	ld.global.u32 	%r21, [%rd13+-114688];
	mad.lo.s32 	%r22, %r21, %r20, %r19;
	ld.global.u32 	%r23, [%rd17+-24];
	ld.global.u32 	%r24, [%rd13+-98304];
	mad.lo.s32 	%r25, %r24, %r23, %r22;
	ld.global.u32 	%r26, [%rd17+-20];
	ld.global.u32 	%r27, [%rd13+-81920];
	mad.lo.s32 	%r28, %r27, %r26, %r25;
	ld.global.u32 	%r29, [%rd17+-16];
	ld.global.u32 	%r30, [%rd13+-65536];
	mad.lo.s32 	%r31, %r30, %r29, %r28;
	ld.global.u32 	%r32, [%rd17+-12];
	ld.global.u32 	%r33, [%rd13+-49152];
	mad.lo.s32 	%r34, %r33, %r32, %r31;
	ld.global.u32 	%r35, [%rd17+-8];
	ld.global.u32 	%r36, [%rd13+-32768];
	mad.lo.s32 	%r37, %r36, %r35, %r34;
	ld.global.u32 	%r38, [%rd17+-4];
	ld.global.u32 	%r39, [%rd13+-16384];
	mad.lo.s32 	%r40, %r39, %r38, %r37;
	ld.global.u32 	%r41, [%rd17];
	ld.global.u32 	%r42, [%rd13];
	mad.lo.s32 	%r43, %r42, %r41, %r40;
	ld.global.u32 	%r44, [%rd17+4];
	ld.global.u32 	%r45, [%rd13+16384];
	mad.lo.s32 	%r46, %r45, %r44, %r43;
	ld.global.u32 	%r47, [%rd17+8];
	ld.global.u32 	%r48, [%rd13+32768];
	mad.lo.s32 	%r49, %r48, %r47, %r46;
	ld.global.u32 	%r50, [%rd17+12];
	ld.global.u32 	%r51, [%rd13+49152];
	mad.lo.s32 	%r52, %r51, %r50, %r49;
	ld.global.u32 	%r53, [%rd17+16];
	ld.global.u32 	%r54, [%rd13+65536];
	mad.lo.s32 	%r55, %r54, %r53, %r52;
	ld.global.u32 	%r56, [%rd17+20];
	ld.global.u32 	%r57, [%rd13+81920];
	mad.lo.s32 	%r58, %r57, %r56, %r55;
	ld.global.u32 	%r59, [%rd17+24];
	ld.global.u32 	%r60, [%rd13+98304];
	mad.lo.s32 	%r61, %r60, %r59, %r58;
	ld.global.u32 	%r62, [%rd17+28];
	ld.global.u32 	%r63, [%rd13+114688];
	mad.lo.s32 	%r67, %r63, %r62, %r61;
	add.s32 	%r66, %r66, 16;
	add.s64 	%rd17, %rd17, 64;
	add.s32 	%r65, %r65, 65536;
	setp.ne.s32 	%p4, %r66, 4096;
	@%p4 bra 	$L__BB0_2;
	add.s32 	%r64, %r3, %r2;
	cvta.to.global.u64 	%rd14, %rd7;
	mul.wide.s32 	%rd15, %r64, 4;
	add.s64 	%rd16, %rd14, %rd15;
	st.global.u32 	[%rd16], %r67;
$L__BB0_4:
	ret;

}
	// .globl	_Z11matrixMul64PxS_S_
.visible .entry _Z11matrixMul64PxS_S_(
	.param .u64 .ptr .align 1 _Z11matrixMul64PxS_S__param_0,
	.param .u64 .ptr .align 1 _Z11matrixMul64PxS_S__param_1,
	.param .u64 .ptr .align 1 _Z11matrixMul64PxS_S__param_2
)
{
	.reg .pred 	%p<5>;
	.reg .b32 	%r<18>;
	.reg .b64 	%rd<45>;

	ld.param.u64 	%rd7, [_Z11matrixMul64PxS_S__param_0];
	ld.param.u64 	%rd8, [_Z11matrixMul64PxS_S__param_1];
	ld.param.u64 	%rd9, [_Z11matrixMul64PxS_S__param_2];
	mov.u32 	%r8, %ctaid.y;
	mov.u32 	%r9, %ntid.y;
	mov.u32 	%r10, %tid.y;
	mad.lo.s32 	%r1, %r8, %r9, %r10;
	mov.u32 	%r11, %ctaid.x;
	mov.u32 	%r12, %ntid.x;
	mov.u32 	%r13, %tid.x;
	mad.lo.s32 	%r2, %r11, %r12, %r13;
	setp.gt.u32 	%p1, %r1, 4095;
	setp.gt.s32 	%p2, %r2, 4095;
	or.pred  	%p3, %p1, %p2;
	@%p3 bra 	$L__BB1_4;
	shl.b32 	%r3, %r1, 12;
	mul.wide.u32 	%rd11, %r3, 8;
	cvta.to.global.u64 	%rd12, %rd7;
	add.s64 	%rd13, %rd11, %rd12;
	add.s64 	%rd43, %rd13, 32;
	cvta.to.global.u64 	%rd14, %rd8;
	add.s64 	%rd2, %rd14, 131072;
	mov.b64 	%rd44, 0;
	mov.b32 	%r17, 0;
	mov.u32 	%r16, %r2;
$L__BB1_2:
	mul.wide.s32 	%rd15, %r16, 8;
	add.s64 	%rd16, %rd2, %rd15;
	ld.global.u64 	%rd17, [%rd43+-32];
	ld.global.u64 	%rd18, [%rd16+-131072];
	mad.lo.s64 	%rd19, %rd18, %rd17, %rd44;
	ld.global.u64 	%rd20, [%rd43+-24];
	ld.global.u64 	%rd21, [%rd16+-98304];
	mad.lo.s64 	%rd22, %rd21, %rd20, %rd19;
	ld.global.u64 	%rd23, [%rd43+-16];
	ld.global.u64 	%rd24, [%rd16+-65536];
	mad.lo.s64 	%rd25, %rd24, %rd23, %rd22;
	ld.global.u64 	%rd26, [%rd43+-8];
	ld.global.u64 	%rd27, [%rd16+-32768];
	mad.lo.s64 	%rd28, %rd27, %rd26, %rd25;
	ld.global.u64 	%rd29, [%rd43];
	ld.global.u64 	%rd30, [%rd16];
	mad.lo.s64 	%rd31, %rd30, %rd29, %rd28;
	ld.global.u64 	%rd32, [%rd43+8];
	ld.global.u64 	%rd33, [%rd16+32768];
	mad.lo.s64 	%rd34, %rd33, %rd32, %rd31;
	ld.global.u64 	%rd35, [%rd43+16];
	ld.global.u64 	%rd36, [%rd16+65536];
	mad.lo.s64 	%rd37, %rd36, %rd35, %rd34;
	ld.global.u64 	%rd38, [%rd43+24];
	ld.global.u64 	%rd39, [%rd16+98304];
	mad.lo.s64 	%rd44, %rd39, %rd38, %rd37;
	add.s32 	%r17, %r17, 8;
	add.s64 	%rd43, %rd43, 64;
	add.s32 	%r16, %r16, 32768;
	setp.ne.s32 	%p4, %r17, 4096;
	@%p4 bra 	$L__BB1_2;
	add.s32 	%r15, %r3, %r2;
	cvta.to.global.u64 	%rd40, %rd9;
	mul.wide.s32 	%rd41, %r15, 8;
	add.s64 	%rd42, %rd40, %rd41;
	st.global.u64 	[%rd42], %rd44;
$L__BB1_4:
	ret;

}
	// .globl	_Z14matrixMulFloatPfS_S_
.visible .entry _Z14matrixMulFloatPfS_S_(
	.param .u64 .ptr .align 1 _Z14matrixMulFloatPfS_S__param_0,
	.param .u64 .ptr .align 1 _Z14matrixMulFloatPfS_S__param_1,
	.param .u64 .ptr .align 1 _Z14matrixMulFloatPfS_S__param_2
)
{
	.reg .pred 	%p<5>;
	.reg .b32 	%r<18>;
	.reg .b32 	%f<52>;
	.reg .b64 	%rd<18>;

	ld.param.u64 	%rd5, [_Z14matrixMulFloatPfS_S__param_0];
	ld.param.u64 	%rd6, [_Z14matrixMulFloatPfS_S__param_1];
	ld.param.u64 	%rd7, [_Z14matrixMulFloatPfS_S__param_2];
	mov.u32 	%r8, %ctaid.y;
	mov.u32 	%r9, %ntid.y;
	mov.u32 	%r10, %tid.y;
	mad.lo.s32 	%r1, %r8, %r9, %r10;
	mov.u32 	%r11, %ctaid.x;
	mov.u32 	%r12, %ntid.x;
	mov.u32 	%r13, %tid.x;
	mad.lo.s32 	%r2, %r11, %r12, %r13;
	setp.gt.u32 	%p1, %r1, 4095;
	setp.gt.s32 	%p2, %r2, 4095;
	or.pred  	%p3, %p1, %p2;
	@%p3 bra 	$L__BB2_4;
	shl.b32 	%r3, %r1, 12;
	mul.wide.u32 	%rd8, %r3, 4;
	cvta.to.global.u64 	%rd9, %rd5;
	add.s64 	%rd10, %rd8, %rd9;
	add.s64 	%rd17, %rd10, 32;
	cvta.to.global.u64 	%rd11, %rd6;
	add.s64 	%rd2, %rd11, 131072;
	mov.f32 	%f51, 0f00000000;
	mov.b32 	%r17, 0;
	mov.u32 	%r16, %r2;
$L__BB2_2:
	mul.wide.s32 	%rd12, %r16, 4;
	add.s64 	%rd13, %rd2, %rd12;
	ld.global.f32 	%f4, [%rd17+-32];
	ld.global.f32 	%f5, [%rd13+-131072];
	fma.rn.f32 	%f6, %f4, %f5, %f51;
	ld.global.f32 	%f7, [%rd17+-28];
	ld.global.f32 	%f8, [%rd13+-114688];
	fma.rn.f32 	%f9, %f7, %f8, %f6;
	ld.global.f32 	%f10, [%rd17+-24];
	ld.global.f32 	%f11, [%rd13+-98304];
	fma.rn.f32 	%f12, %f10, %f11, %f9;
	ld.global.f32 	%f13, [%rd17+-20];
	ld.global.f32 	%f14, [%rd13+-81920];
	fma.rn.f32 	%f15, %f13, %f14, %f12;
	ld.global.f32 	%f16, [%rd17+-16];
	ld.global.f32 	%f17, [%rd13+-65536];
	fma.rn.f32 	%f18, %f16, %f17, %f15;
	ld.global.f32 	%f19, [%rd17+-12];
	ld.global.f32 	%f20, [%rd13+-49152];
	fma.rn.f32 	%f21, %f19, %f20, %f18;
	ld.global.f32 	%f22, [%rd17+-8];
	ld.global.f32 	%f23, [%rd13+-32768];
	fma.rn.f32 	%f24, %f22, %f23, %f21;
	ld.global.f32 	%f25, [%rd17+-4];
	ld.global.f32 	%f26, [%rd13+-16384];
	fma.rn.f32 	%f27, %f25, %f26, %f24;
	ld.global.f32 	%f28, [%rd17];
	ld.global.f32 	%f29, [%rd13];
	fma.rn.f32 	%f30, %f28, %f29, %f27;
	ld.global.f32 	%f31, [%rd17+4];
	ld.global.f32 	%f32, [%rd13+16384];
	fma.rn.f32 	%f33, %f31, %f32, %f30;
	ld.global.f32 	%f34, [%rd17+8];
	ld.global.f32 	%f35, [%rd13+32768];
	fma.rn.f32 	%f36, %f34, %f35, %f33;
	ld.global.f32 	%f37, [%rd17+12];
	ld.global.f32 	%f38, [%rd13+49152];
	fma.rn.f32 	%f39, %f37, %f38, %f36;
	ld.global.f32 	%f40, [%rd17+16];
	ld.global.f32 	%f41, [%rd13+65536];
	fma.rn.f32 	%f42, %f40, %f41, %f39;
	ld.global.f32 	%f43, [%rd17+20];
	ld.global.f32 	%f44, [%rd13+81920];
	fma.rn.f32 	%f45, %f43, %f44, %f42;
	ld.global.f32 	%f46, [%rd17+24];
	ld.global.f32 	%f47, [%rd13+98304];
	fma.rn.f32 	%f48, %f46, %f47, %f45;
	ld.global.f32 	%f49, [%rd17+28];
	ld.global.f32 	%f50, [%rd13+114688];
	fma.rn.f32 	%f51, %f49, %f50, %f48;
	add.s32 	%r17, %r17, 16;
	add.s64 	%rd17, %rd17, 64;
	add.s32 	%r16, %r16, 65536;
	setp.ne.s32 	%p4, %r17, 4096;
	@%p4 bra 	$L__BB2_2;
	add.s32 	%r15, %r3, %r2;
	cvta.to.global.u64 	%rd14, %rd7;
	mul.wide.s32 	%rd15, %r15, 4;
	add.s64 	%rd16, %rd14, %rd15;
	st.global.f32 	[%rd16], %f51;
$L__BB2_4:
	ret;

}
	// .globl	_Z15matrixMulDoublePdS_S_
.visible .entry _Z15matrixMulDoublePdS_S_(
	.param .u64 .ptr .align 1 _Z15matrixMulDoublePdS_S__param_0,
	.param .u64 .ptr .align 1 _Z15matrixMulDoublePdS_S__param_1,
	.param .u64 .ptr .align 1 _Z15matrixMulDoublePdS_S__param_2
)
{
	.reg .pred 	%p<5>;
	.reg .b32 	%r<18>;
	.reg .b64 	%rd<18>;
	.reg .b64 	%fd<52>;

	ld.param.u64 	%rd5, [_Z15matrixMulDoublePdS_S__param_0];
	ld.param.u64 	%rd6, [_Z15matrixMulDoublePdS_S__param_1];
	ld.param.u64 	%rd7, [_Z15matrixMulDoublePdS_S__param_2];
	mov.u32 	%r8, %ctaid.y;
	mov.u32 	%r9, %ntid.y;
	mov.u32 	%r10, %tid.y;
	mad.lo.s32 	%r1, %r8, %r9, %r10;
	mov.u32 	%r11, %ctaid.x;
	mov.u32 	%r12, %ntid.x;
	mov.u32 	%r13, %tid.x;
	mad.lo.s32 	%r2, %r11, %r12, %r13;
	setp.gt.u32 	%p1, %r1, 4095;
	setp.gt.s32 	%p2, %r2, 4095;
	or.pred  	%p3, %p1, %p2;
	@%p3 bra 	$L__BB3_4;
	shl.b32 	%r3, %r1, 12;
	mul.wide.u32 	%rd8, %r3, 8;
	cvta.to.global.u64 	%rd9, %rd5;
	add.s64 	%rd10, %rd8, %rd9;
	add.s64 	%rd17, %rd10, 64;
	cvta.to.global.u64 	%rd11, %rd6;
	add.s64 	%rd2, %rd11, 262144;
	mov.f64 	%fd51, 0d0000000000000000;
	mov.b32 	%r17, 0;
	mov.u32 	%r16, %r2;
$L__BB3_2:
	mul.wide.s32 	%rd12, %r16, 8;
	add.s64 	%rd13, %rd2, %rd12;
	ld.global.f64 	%fd4, [%rd17+-64];
	ld.global.f64 	%fd5, [%rd13+-262144];
	fma.rn.f64 	%fd6, %fd4, %fd5, %fd51;
	ld.global.f64 	%fd7, [%rd17+-56];
	ld.global.f64 	%fd8, [%rd13+-229376];
	fma.rn.f64 	%fd9, %fd7, %fd8, %fd6;
	ld.global.f64 	%fd10, [%rd17+-48];
	ld.global.f64 	%fd11, [%rd13+-196608];
	fma.rn.f64 	%fd12, %fd10, %fd11, %fd9;
	ld.global.f64 	%fd13, [%rd17+-40];
	ld.global.f64 	%fd14, [%rd13+-163840];
	fma.rn.f64 	%fd15, %fd13, %fd14, %fd12;
	ld.global.f64 	%fd16, [%rd17+-32];
	ld.global.f64 	%fd17, [%rd13+-131072];
	fma.rn.f64 	%fd18, %fd16, %fd17, %fd15;
	ld.global.f64 	%fd19, [%rd17+-24];
	ld.global.f64 	%fd20, [%rd13+-98304];
	fma.rn.f64 	%fd21, %fd19, %fd20, %fd18;
	ld.global.f64 	%fd22, [%rd17+-16];
	ld.global.f64 	%fd23, [%rd13+-65536];
	fma.rn.f64 	%fd24, %fd22, %fd23, %fd21;
	ld.global.f64 	%fd25, [%rd17+-8];
	ld.global.f64 	%fd26, [%rd13+-32768];
	fma.rn.f64 	%fd27, %fd25, %fd26, %fd24;
	ld.global.f64 	%fd28, [%rd17];
	ld.global.f64 	%fd29, [%rd13];
	fma.rn.f64 	%fd30, %fd28, %fd29, %fd27;
	ld.global.f64 	%fd31, [%rd17+8];
	ld.global.f64 	%fd32, [%rd13+32768];
	fma.rn.f64 	%fd33, %fd31, %fd32, %fd30;
	ld.global.f64 	%fd34, [%rd17+16];
	ld.global.f64 	%fd35, [%rd13+65536];
	fma.rn.f64 	%fd36, %fd34, %fd35, %fd33;
	ld.global.f64 	%fd37, [%rd17+24];
	ld.global.f64 	%fd38, [%rd13+98304];
	fma.rn.f64 	%fd39, %fd37, %fd38, %fd36;
	ld.global.f64 	%fd40, [%rd17+32];
	ld.global.f64 	%fd41, [%rd13+131072];
	fma.rn.f64 	%fd42, %fd40, %fd41, %fd39;
	ld.global.f64 	%fd43, [%rd17+40];
	ld.global.f64 	%fd44, [%rd13+163840];
	fma.rn.f64 	%fd45, %fd43, %fd44, %fd42;
	ld.global.f64 	%fd46, [%rd17+48];
	ld.global.f64 	%fd47, [%rd13+196608];
	fma.rn.f64 	%fd48, %fd46, %fd47, %fd45;
	ld.global.f64 	%fd49, [%rd17+56];
	ld.global.f64 	%fd50, [%rd13+229376];
	fma.rn.f64 	%fd51, %fd49, %fd50, %fd48;
	add.s32 	%r17, %r17, 16;
	add.s64 	%rd17, %rd17, 128;
	add.s32 	%r16, %r16, 65536;
	setp.ne.s32 	%p4, %r17, 4096;
	@%p4 bra 	$L__BB3_2;
	add.s32 	%r15, %r3, %r2;
	cvta.to.global.u64 	%rd14, %rd7;
	mul.wide.s32 	%rd15, %r15, 8;
	add.s64 	%rd16, %rd14, %rd15;
	st.global.f64 	[%rd16], %fd51;
$L__BB3_4:
	ret;

}


// ===== COMPILED SASS (sm_100) =====

	.target	sm_100

	.elftype	@"ET_EXEC"


//--------------------- .note.nv.tkinfo           --------------------------
	.section	.note.nv.tkinfo,"",@"SHT_NOTE"
	.sectionflags	@"SHF_NOTE_NV_TKINFO"
	.tkinfo
        /*0018*/ 	.word	0x00000002
        /*0030*/ 	.string	""
        /*0030*/ 	.string	"ptxas"
        /*0030*/ 	.string	"Cuda compilation tools, release 13.0, V13.0.88"
        /*0030*/ 	.string	"Build cuda_13.0.r13.0/compiler.36424714_0"
        /*0030*/ 	.string	"-arch sm_100 -m 64 "



//--------------------- .note.nv.cuinfo           --------------------------
	.section	.note.nv.cuinfo,"",@"SHT_NOTE"
	.sectionflags	@"SHF_NOTE_NV_CUINFO"
        /*0018*/ 	.short	0x0002
        /*001a*/ 	.short	0x0064
        /*001c*/ 	.short	0x0082
	.zero		2


//--------------------- .nv.info                  --------------------------
	.section	.nv.info,"",@"SHT_CUDA_INFO"
	.align	4


	//----- nvinfo : EIATTR_REGCOUNT
	.align		4
        /*0000*/ 	.byte	0x04, 0x2f
        /*0002*/ 	.short	(.L_1 - .L_0)
	.align		4
.L_0:
        /*0004*/ 	.word	index@(_Z11matrixMul32PiS_S_)
        /*0008*/ 	.word	0x0000001f


	//----- nvinfo : EIATTR_FRAME_SIZE
	.align		4
.L_1:
        /*000c*/ 	.byte	0x04, 0x11
        /*000e*/ 	.short	(.L_3 - .L_2)
	.align		4
.L_2:
        /*0010*/ 	.word	index@(_Z11matrixMul32PiS_S_)
        /*0014*/ 	.word	0x00000000


	//----- nvinfo : EIATTR_REGCOUNT
	.align		4
.L_3:
        /*0018*/ 	.byte	0x04, 0x2f
        /*001a*/ 	.short	(.L_5 - .L_4)
	.align		4
.L_4:
        /*001c*/ 	.word	index@(_Z11matrixMul64PxS_S_)
        /*0020*/ 	.word	0x00000020


	//----- nvinfo : EIATTR_FRAME_SIZE
	.align		4
.L_5:
        /*0024*/ 	.byte	0x04, 0x11
        /*0026*/ 	.short	(.L_7 - .L_6)
	.align		4
.L_6:
        /*0028*/ 	.word	index@(_Z11matrixMul64PxS_S_)
        /*002c*/ 	.word	0x00000000


	//----- nvinfo : EIATTR_REGCOUNT
	.align		4
.L_7:
        /*0030*/ 	.byte	0x04, 0x2f
        /*0032*/ 	.short	(.L_9 - .L_8)
	.align		4
.L_8:
        /*0034*/ 	.word	index@(_Z14matrixMulFloatPfS_S_)
        /*0038*/ 	.word	0x0000001f


	//----- nvinfo : EIATTR_FRAME_SIZE
	.align		4
.L_9:
        /*003c*/ 	.byte	0x04, 0x11
        /*003e*/ 	.short	(.L_11 - .L_10)
	.align		4
.L_10:
        /*0040*/ 	.word	index@(_Z14matrixMulFloatPfS_S_)
        /*0044*/ 	.word	0x00000000


	//----- nvinfo : EIATTR_REGCOUNT
	.align		4
.L_11:
        /*0048*/ 	.byte	0x04, 0x2f
        /*004a*/ 	.short	(.L_13 - .L_12)
	.align		4
.L_12:
        /*004c*/ 	.word	index@(_Z15matrixMulDoublePdS_S_)
        /*0050*/ 	.word	0x0000001c


	//----- nvinfo : EIATTR_FRAME_SIZE
	.align		4
.L_13:
        /*0054*/ 	.byte	0x04, 0x11
        /*0056*/ 	.short	(.L_15 - .L_14)
	.align		4
.L_14:
        /*0058*/ 	.word	index@(_Z15matrixMulDoublePdS_S_)
        /*005c*/ 	.word	0x00000000


	//----- nvinfo : EIATTR_MIN_STACK_SIZE
	.align		4
.L_15:
        /*0060*/ 	.byte	0x04, 0x12
        /*0062*/ 	.short	(.L_17 - .L_16)
	.align		4
.L_16:
        /*0064*/ 	.word	index@(_Z15matrixMulDoublePdS_S_)
        /*0068*/ 	.word	0x00000000


	//----- nvinfo : EIATTR_MIN_STACK_SIZE
	.align		4
.L_17:
        /*006c*/ 	.byte	0x04, 0x12
        /*006e*/ 	.short	(.L_19 - .L_18)
	.align		4
.L_18:
        /*0070*/ 	.word	index@(_Z14matrixMulFloatPfS_S_)
        /*0074*/ 	.word	0x00000000


	//----- nvinfo : EIATTR_MIN_STACK_SIZE
	.align		4
.L_19:
        /*0078*/ 	.byte	0x04, 0x12
        /*007a*/ 	.short	(.L_21 - .L_20)
	.align		4
.L_20:
        /*007c*/ 	.word	index@(_Z11matrixMul64PxS_S_)
        /*0080*/ 	.word	0x00000000


	//----- nvinfo : EIATTR_MIN_STACK_SIZE
	.align		4
.L_21:
        /*0084*/ 	.byte	0x04, 0x12
        /*0086*/ 	.short	(.L_23 - .L_22)
	.align		4
.L_22:
        /*0088*/ 	.word	index@(_Z11matrixMul32PiS_S_)
        /*008c*/ 	.word	0x00000000
.L_23:


//--------------------- .nv.compat                --------------------------
	.section	.nv.compat,"",@"SHT_CUDA_COMPAT_INFO"
	.align	4
        /*0000*/ 	.byte	0x02, 0x09, 0x00, 0x00, 0x02, 0x02, 0x01, 0x00, 0x02, 0x05, 0x05, 0x00, 0x03, 0x07, 0x01, 0x01
        /*0010*/ 	.byte	0x02, 0x03, 0x00, 0x00, 0x02, 0x06, 0x01, 0x00, 0x04, 0x0b, 0x08, 0x00, 0x01, 0x00, 0x00, 0x00
        /*0020*/ 	.byte	0x00, 0x00, 0x00, 0x00


//--------------------- .nv.info._Z15matrixMulDoublePdS_S_ --------------------------
	.section	.nv.info._Z15matrixMulDoublePdS_S_,"",@"SHT_CUDA_INFO"
	.sectionflags	@""
	.align	4


	//----- nvinfo : EIATTR_CUDA_API_VERSION
	.align		4
        /*0000*/ 	.byte	0x04, 0x37
        /*0002*/ 	.short	(.L_25 - .L_24)
.L_24:
        /*0004*/ 	.word	0x00000082


	//----- nvinfo : EIATTR_KPARAM_INFO
	.align		4
.L_25:
        /*0008*/ 	.byte	0x04, 0x17
        /*000a*/ 	.short	(.L_27 - .L_26)
.L_26:
        /*000c*/ 	.word	0x00000000
        /*0010*/ 	.short	0x0002
        /*0012*/ 	.short	0x0010
        /*0014*/ 	.byte	0x00, 0xf5, 0x21, 0x00


	//----- nvinfo : EIATTR_KPARAM_INFO
	.align		4
.L_27:
        /*0018*/ 	.byte	0x04, 0x17
        /*001a*/ 	.short	(.L_29 - .L_28)
.L_28:
        /*001c*/ 	.word	0x00000000
        /*0020*/ 	.short	0x0001
        /*0022*/ 	.short	0x0008
        /*0024*/ 	.byte	0x00, 0xf5, 0x21, 0x00


	//----- nvinfo : EIATTR_KPARAM_INFO
	.align		4
.L_29:
        /*0028*/ 	.byte	0x04, 0x17
        /*002a*/ 	.short	(.L_31 - .L_30)
.L_30:
        /*002c*/ 	.word	0x00000000
        /*0030*/ 	.short	0x0000
        /*0032*/ 	.short	0x0000
        /*0034*/ 	.byte	0x00, 0xf5, 0x21, 0x00


	//----- nvinfo : EIATTR_SPARSE_MMA_MASK
	.align		4
.L_31:
        /*0038*/ 	.byte	0x03, 0x50
        /*003a*/ 	.short	0x0000


	//----- nvinfo : EIATTR_MAXREG_COUNT
	.align		4
        /*003c*/ 	.byte	0x03, 0x1b
        /*003e*/ 	.short	0x00ff


	//----- nvinfo : EIATTR_MERCURY_ISA_VERSION
	.align		4
        /*0040*/ 	.byte	0x03, 0x5f
        /*0042*/ 	.short	0x0101


	//----- nvinfo : EIATTR_VRC_CTA_INIT_COUNT
	.align		4
        /*0044*/ 	.byte	0x02, 0x4a
	.zero		1
	.zero		1


	//----- nvinfo : EIATTR_EXIT_INSTR_OFFSETS
	.align		4
        /*0048*/ 	.byte	0x04, 0x1c
        /*004a*/ 	.short	(.L_33 - .L_32)


	//   ....[0]....
.L_32:
        /*004c*/ 	.word	0x000000b0


	//   ....[1]....
        /*0050*/ 	.word	0x00000570


	//----- nvinfo : EIATTR_CBANK_PARAM_SIZE
	.align		4
.L_33:
        /*0054*/ 	.byte	0x03, 0x19
        /*0056*/ 	.short	0x0018


	//----- nvinfo : EIATTR_PARAM_CBANK
	.align		4
        /*0058*/ 	.byte	0x04, 0x0a
        /*005a*/ 	.short	(.L_35 - .L_34)
	.align		4
.L_34:
        /*005c*/ 	.word	index@(.nv.constant0._Z15matrixMulDoublePdS_S_)
        /*0060*/ 	.short	0x0380
        /*0062*/ 	.short	0x0018


	//----- nvinfo : EIATTR_SW_WAR
	.align		4
.L_35:
        /*0064*/ 	.byte	0x04, 0x36
        /*0066*/ 	.short	(.L_37 - .L_36)
.L_36:
        /*0068*/ 	.word	0x00000008
.L_37:


//--------------------- .nv.info._Z14matrixMulFloatPfS_S_ --------------------------
	.section	.nv.info._Z14matrixMulFloatPfS_S_,"",@"SHT_CUDA_INFO"
	.sectionflags	@""
	.align	4


	//----- nvinfo : EIATTR_CUDA_API_VERSION
	.align		4
        /*0000*/ 	.byte	0x04, 0x37
        /*0002*/ 	.short	(.L_39 - .L_38)
.L_38:
        /*0004*/ 	.word	0x00000082


	//----- nvinfo : EIATTR_KPARAM_INFO
	.align		4
.L_39:
        /*0008*/ 	.byte	0x04, 0x17
        /*000a*/ 	.short	(.L_41 - .L_40)
.L_40:
        /*000c*/ 	.word	0x00000000
        /*0010*/ 	.short	0x0002
        /*0012*/ 	.short	0x0010
        /*0014*/ 	.byte	0x00, 0xf5, 0x21, 0x00


	//----- nvinfo : EIATTR_KPARAM_INFO
	.align		4
.L_41:
        /*0018*/ 	.byte	0x04, 0x17
        /*001a*/ 	.short	(.L_43 - .L_42)
.L_42:
        /*001c*/ 	.word	0x00000000
        /*0020*/ 	.short	0x0001
        /*0022*/ 	.short	0x0008
        /*0024*/ 	.byte	0x00, 0xf5, 0x21, 0x00


	//----- nvinfo : EIATTR_KPARAM_INFO
	.align		4
.L_43:
        /*0028*/ 	.byte	0x04, 0x17
        /*002a*/ 	.short	(.L_45 - .L_44)
.L_44:
        /*002c*/ 	.word	0x00000000
        /*0030*/ 	.short	0x0000
        /*0032*/ 	.short	0x0000
        /*0034*/ 	.byte	0x00, 0xf5, 0x21, 0x00


	//----- nvinfo : EIATTR_SPARSE_MMA_MASK
	.align		4
.L_45:
        /*0038*/ 	.byte	0x03, 0x50
        /*003a*/ 	.short	0x0000


	//----- nvinfo : EIATTR_MAXREG_COUNT
	.align		4
        /*003c*/ 	.byte	0x03, 0x1b
        /*003e*/ 	.short	0x00ff


	//----- nvinfo : EIATTR_MERCURY_ISA_VERSION
	.align		4
        /*0040*/ 	.byte	0x03, 0x5f
        /*0042*/ 	.short	0x0101


	//----- nvinfo : EIATTR_VRC_CTA_INIT_COUNT
	.align		4
        /*0044*/ 	.byte	0x02, 0x4a
	.zero		1
	.zero		1


	//----- nvinfo : EIATTR_EXIT_INSTR_OFFSETS
	.align		4
        /*0048*/ 	.byte	0x04, 0x1c
        /*004a*/ 	.short	(.L_47 - .L_46)


	//   ....[0]....
.L_46:
        /*004c*/ 	.word	0x000000b0


	//   ....[1]....
        /*0050*/ 	.word	0x00000550


	//----- nvinfo : EIATTR_CBANK_PARAM_SIZE
	.align		4
.L_47:
        /*0054*/ 	.byte	0x03, 0x19
        /*0056*/ 	.short	0x0018


	//----- nvinfo : EIATTR_PARAM_CBANK
	.align		4
        /*0058*/ 	.byte	0x04, 0x0a
        /*005a*/ 	.short	(.L_49 - .L_48)
	.align		4
.L_48:
        /*005c*/ 	.word	index@(.nv.constant0._Z14matrixMulFloatPfS_S_)
        /*0060*/ 	.short	0x0380
        /*0062*/ 	.short	0x0018


	//----- nvinfo : EIATTR_SW_WAR
	.align		4
.L_49:
        /*0064*/ 	.byte	0x04, 0x36
        /*0066*/ 	.short	(.L_51 - .L_50)
.L_50:
        /*0068*/ 	.word	0x00000008
.L_51:


//--------------------- .nv.info._Z11matrixMul64PxS_S_ --------------------------
	.section	.nv.info._Z11matrixMul64PxS_S_,"",@"SHT_CUDA_INFO"
	.sectionflags	@""
	.align	4


	//----- nvinfo : EIATTR_CUDA_API_VERSION
	.align		4
        /*0000*/ 	.byte	0x04, 0x37
        /*0002*/ 	.short	(.L_53 - .L_52)
.L_52:
        /*0004*/ 	.word	0x00000082


	//----- nvinfo : EIATTR_KPARAM_INFO
	.align		4
.L_53:
        /*0008*/ 	.byte	0x04, 0x17
        /*000a*/ 	.short	(.L_55 - .L_54)
.L_54:
        /*000c*/ 	.word	0x00000000
        /*0010*/ 	.short	0x0002
        /*0012*/ 	.short	0x0010
        /*0014*/ 	.byte	0x00, 0xf5, 0x21, 0x00


	//----- nvinfo : EIATTR_KPARAM_INFO
	.align		4
.L_55:
        /*0018*/ 	.byte	0x04, 0x17
        /*001a*/ 	.short	(.L_57 - .L_56)
.L_56:
        /*001c*/ 	.word	0x00000000
        /*0020*/ 	.short	0x0001
        /*0022*/ 	.short	0x0008
        /*0024*/ 	.byte	0x00, 0xf5, 0x21, 0x00


	//----- nvinfo : EIATTR_KPARAM_INFO
	.align		4
.L_57:
        /*0028*/ 	.byte	0x04, 0x17
        /*002a*/ 	.short	(.L_59 - .L_58)
.L_58:
        /*002c*/ 	.word	0x00000000
        /*0030*/ 	.short	0x0000
        /*0032*/ 	.short	0x0000
        /*0034*/ 	.byte	0x00, 0xf5, 0x21, 0x00


	//----- nvinfo : EIATTR_SPARSE_MMA_MASK
	.align		4
.L_59:
        /*0038*/ 	.byte	0x03, 0x50
        /*003a*/ 	.short	0x0000


	//----- nvinfo : EIATTR_MAXREG_COUNT
	.align		4
        /*003c*/ 	.byte	0x03, 0x1b
        /*003e*/ 	.short	0x00ff


	//----- nvinfo : EIATTR_MERCURY_ISA_VERSION
	.align		4
        /*0040*/ 	.byte	0x03, 0x5f
        /*0042*/ 	.short	0x0101


	//----- nvinfo : EIATTR_VRC_CTA_INIT_COUNT
	.align		4
        /*0044*/ 	.byte	0x02, 0x4a
	.zero		1
	.zero		1


	//----- nvinfo : EIATTR_EXIT_INSTR_OFFSETS
	.align		4
        /*0048*/ 	.byte	0x04, 0x1c
        /*004a*/ 	.short	(.L_61 - .L_60)


	//   ....[0]....
.L_60:
        /*004c*/ 	.word	0x000000b0


	//   ....[1]....
        /*0050*/ 	.word	0x00001c40


	//----- nvinfo : EIATTR_CBANK_PARAM_SIZE
	.align		4
.L_61:
        /*0054*/ 	.byte	0x03, 0x19
        /*0056*/ 	.short	0x0018


	//----- nvinfo : EIATTR_PARAM_CBANK
	.align		4
        /*0058*/ 	.byte	0x04, 0x0a
        /*005a*/ 	.short	(.L_63 - .L_62)
	.align		4
.L_62:
        /*005c*/ 	.word	index@(.nv.constant0._Z11matrixMul64PxS_S_)
        /*0060*/ 	.short	0x0380
        /*0062*/ 	.short	0x0018


	//----- nvinfo : EIATTR_SW_WAR
	.align		4
.L_63:
        /*0064*/ 	.byte	0x04, 0x36
        /*0066*/ 	.short	(.L_65 - .L_64)
.L_64:
        /*0068*/ 	.word	0x00000008
.L_65:


//--------------------- .nv.info._Z11matrixMul32PiS_S_ --------------------------
	.section	.nv.info._Z11matrixMul32PiS_S_,"",@"SHT_CUDA_INFO"
	.sectionflags	@""
	.align	4


	//----- nvinfo : EIATTR_CUDA_API_VERSION
	.align		4
        /*0000*/ 	.byte	0x04, 0x37
        /*0002*/ 	.short	(.L_67 - .L_66)
.L_66:
        /*0004*/ 	.word	0x00000082


	//----- nvinfo : EIATTR_KPARAM_INFO
	.align		4
.L_67:
        /*0008*/ 	.byte	0x04, 0x17
        /*000a*/ 	.short	(.L_69 - .L_68)
.L_68:
        /*000c*/ 	.word	0x00000000
        /*0010*/ 	.short	0x0002
        /*0012*/ 	.short	0x0010
        /*0014*/ 	.byte	0x00, 0xf5, 0x21, 0x00


	//----- nvinfo : EIATTR_KPARAM_INFO
	.align		4
.L_69:
        /*0018*/ 	.byte	0x04, 0x17
        /*001a*/ 	.short	(.L_71 - .L_70)
.L_70:
        /*001c*/ 	.word	0x00000000
        /*0020*/ 	.short	0x0001
        /*0022*/ 	.short	0x0008
        /*0024*/ 	.byte	0x00, 0xf5, 0x21, 0x00


	//----- nvinfo : EIATTR_KPARAM_INFO
	.align		4
.L_71:
        /*0028*/ 	.byte	0x04, 0x17
        /*002a*/ 	.short	(.L_73 - .L_72)
.L_72:
        /*002c*/ 	.word	0x00000000
        /*0030*/ 	.short	0x0000
        /*0032*/ 	.short	0x0000
        /*0034*/ 	.byte	0x00, 0xf5, 0x21, 0x00


	//----- nvinfo : EIATTR_SPARSE_MMA_MASK
	.align		4
.L_73:
        /*0038*/ 	.byte	0x03, 0x50
        /*003a*/ 	.short	0x0000


	//----- nvinfo : EIATTR_MAXREG_COUNT
	.align		4
        /*003c*/ 	.byte	0x03, 0x1b
        /*003e*/ 	.short	0x00ff


	//----- nvinfo : EIATTR_MERCURY_ISA_VERSION
	.align		4
        /*0040*/ 	.byte	0x03, 0x5f
        /*0042*/ 	.short	0x0101


	//----- nvinfo : EIATTR_VRC_CTA_INIT_COUNT
	.align		4
        /*0044*/ 	.byte	0x02, 0x4a
	.zero		1
	.zero		1


	//----- nvinfo : EIATTR_EXIT_INSTR_OFFSETS
	.align		4
        /*0048*/ 	.byte	0x04, 0x1c
        /*004a*/ 	.short	(.L_75 - .L_74)


	//   ....[0]....
.L_74:
        /*004c*/ 	.word	0x000000b0


	//   ....[1]....
        /*0050*/ 	.word	0x00000550


	//----- nvinfo : EIATTR_CBANK_PARAM_SIZE
	.align		4
.L_75:
        /*0054*/ 	.byte	0x03, 0x19
        /*0056*/ 	.short	0x0018


	//----- nvinfo : EIATTR_PARAM_CBANK
	.align		4
        /*0058*/ 	.byte	0x04, 0x0a
        /*005a*/ 	.short	(.L_77 - .L_76)
	.align		4
.L_76:
        /*005c*/ 	.word	index@(.nv.constant0._Z11matrixMul32PiS_S_)
        /*0060*/ 	.short	0x0380
        /*0062*/ 	.short	0x0018


	//----- nvinfo : EIATTR_SW_WAR
	.align		4
.L_77:
        /*0064*/ 	.byte	0x04, 0x36
        /*0066*/ 	.short	(.L_79 - .L_78)
.L_78:
        /*0068*/ 	.word	0x00000008
.L_79:


//--------------------- .nv.callgraph             --------------------------
	.section	.nv.callgraph,"",@"SHT_CUDA_CALLGRAPH"
	.align	4
	.sectionentsize	8
	.align		4
        /*0000*/ 	.word	0x00000000
	.align		4
        /*0004*/ 	.word	0xffffffff
	.align		4
        /*0008*/ 	.word	0x00000000
	.align		4
        /*000c*/ 	.word	0xfffffffe
	.align		4
        /*0010*/ 	.word	0x00000000
	.align		4
        /*0014*/ 	.word	0xfffffffd
	.align		4
        /*0018*/ 	.word	0x00000000
	.align		4
        /*001c*/ 	.word	0xfffffffc


//--------------------- .text._Z15matrixMulDoublePdS_S_ --------------------------
	.section	.text._Z15matrixMulDoublePdS_S_,"ax",@progbits
	.align	128
        .global         _Z15matrixMulDoublePdS_S_
        .type           _Z15matrixMulDoublePdS_S_,@function
        .size           _Z15matrixMulDoublePdS_S_,(.L_x_8 - _Z15matrixMulDoublePdS_S_)
        .other          _Z15matrixMulDoublePdS_S_,@"STO_CUDA_ENTRY STV_DEFAULT"
_Z15matrixMulDoublePdS_S_:
.text._Z15matrixMulDoublePdS_S_:
[----:B------:R-:W-:Y:S01]  /*0000*/  LDC R1, c[0x0][0x37c] ;  /* 0x0000df00ff017b82 */ /* 0x000fe20000000800 */
[----:B------:R-:W0:Y:S07]  /*0010*/  S2R R3, SR_TID.X ;  /* 0x0000000000037919 */ /* 0x000e2e0000002100 */
[----:B------:R-:W1:Y:S01]  /*0020*/  LDC R19, c[0x0][0x364] ;  /* 0x0000d900ff137b82 */ /* 0x000e620000000800 */
[----:B------:R-:W1:Y:S07]  /*0030*/  S2R R2, SR_TID.Y ;  /* 0x0000000000027919 */ /* 0x000e6e0000002200 */
[----:B------:R-:W0:Y:S08]  /*0040*/  S2UR UR5, SR_CTAID.X ;  /* 0x00000000000579c3 */ /* 0x000e300000002500 */
[----:B------:R-:W0:Y:S08]  /*0050*/  LDC R0, c[0x0][0x360] ;  /* 0x0000d800ff007b82 */ /* 0x000e300000000800 */
[----:B------:R-:W1:Y:S01]  /*0060*/  S2UR UR4, SR_CTAID.Y ;  /* 0x00000000000479c3 */ /* 0x000e620000002600 */
[----:B0-----:R-:W-:-:S05]  /*0070*/  IMAD R0, R0, UR5, R3 ;  /* 0x0000000500007c24 */ /* 0x001fca000f8e0203 */
[----:B------:R-:W-:Y:S01]  /*0080*/  ISETP.GT.AND P0, PT, R0, 0xfff, PT ;  /* 0x00000fff0000780c */ /* 0x000fe20003f04270 */
[----:B-1----:R-:W-:-:S05]  /*0090*/  IMAD R19, R19, UR4, R2 ;  /* 0x0000000413137c24 */ /* 0x002fca000f8e0202 */
[----:B------:R-:W-:-:S13]  /*00a0*/  ISETP.GT.U32.OR P0, PT, R19, 0xfff, P0 ;  /* 0x00000fff1300780c */ /* 0x000fda0000704470 */
[----:B------:R-:W-:Y:S05]  /*00b0*/  @P0 EXIT ;  /* 0x000000000000094d */ /* 0x000fea0003800000 */
[----:B------:R-:W0:Y:S01]  /*00c0*/  LDC.64 R2, c[0x0][0x380] ;  /* 0x0000e000ff027b82 */ /* 0x000e220000000a00 */
[----:B------:R-:W1:Y:S01]  /*00d0*/  LDCU.64 UR6, c[0x0][0x388] ;  /* 0x00007100ff0677ac */ /* 0x000e620008000a00 */
[----:B------:R-:W-:Y:S01]  /*00e0*/  IMAD.SHL.U32 R19, R19, 0x1000, RZ ;  /* 0x0000100013137824 */ /* 0x000fe200078e00ff */
[----:B------:R-:W-:Y:S02]  /*00f0*/  MOV R18, R0 ;  /* 0x0000000000127202 */ /* 0x000fe40000000f00 */
[----:B------:R-:W-:Y:S01]  /*0100*/  CS2R R8, SRZ ;  /* 0x0000000000087805 */ /* 0x000fe2000001ff00 */
[----:B------:R-:W2:Y:S01]  /*0110*/  LDCU.64 UR8, c[0x0][0x358] ;  /* 0x00006b00ff0877ac */ /* 0x000ea20008000a00 */
[----:B------:R-:W-:Y:S01]  /*0120*/  UMOV UR4, URZ ;  /* 0x000000ff00047c82 */ /* 0x000fe20008000000 */
[----:B-1----:R-:W-:-:S04]  /*0130*/  UIADD3 UR5, UP0, UPT, UR6, 0x40000, URZ ;  /* 0x0004000006057890 */ /* 0x002fc8000ff1e0ff */
[----:B------:R-:W-:Y:S01]  /*0140*/  UIADD3.X UR6, UPT, UPT, URZ, UR7, URZ, UP0, !UPT ;  /* 0x00000007ff067290 */ /* 0x000fe200087fe4ff */
[----:B0-----:R-:W-:-:S03]  /*0150*/  IMAD.WIDE.U32 R2, R19, 0x8, R2 ;  /* 0x0000000813027825 */ /* 0x001fc600078e0002 */
[----:B------:R-:W-:-:S05]  /*0160*/  IADD3 R10, P0, PT, R2, 0x40, RZ ;  /* 0x00000040020a7810 */ /* 0x000fca0007f1e0ff */
[----:B--2---:R-:W-:-:S08]  /*0170*/  IMAD.X R11, RZ, RZ, R3, P0 ;  /* 0x000000ffff0b7224 */ /* 0x004fd000000e0603 */
.L_x_0:
[----:B------:R-:W-:Y:S01]  /*0180*/  MOV R7, UR6 ;  /* 0x0000000600077c02 */ /* 0x000fe20008000f00 */
[----:B------:R-:W-:Y:S01]  /*0190*/  IMAD.U32 R6, RZ, RZ, UR5 ;  /* 0x00000005ff067e24 */ /* 0x000fe2000f8e00ff */
[----:B------:R-:W-:Y:S01]  /*01a0*/  MOV R5, R11 ;  /* 0x0000000b00057202 */ /* 0x000fe20000000f00 */
[----:B------:R-:W-:Y:S02]  /*01b0*/  IMAD.MOV.U32 R4, RZ, RZ, R10 ;  /* 0x000000ffff047224 */ /* 0x000fe400078e000a */
[----:B------:R-:W-:-:S03]  /*01c0*/  IMAD.WIDE R6, R18, 0x8, R6 ;  /* 0x0000000812067825 */ /* 0x000fc600078e0206 */
[----:B------:R-:W2:Y:S04]  /*01d0*/  LDG.E.64 R10, desc[UR8][R4.64+-0x40] ;  /* 0xffffc008040a7981 */ /* 0x000ea8000c1e1b00 */
[----:B------:R-:W2:Y:S04]  /*01e0*/  LDG.E.64 R24, desc[UR8][R6.64+-0x40000] ;  /* 0xfc00000806187981 */ /* 0x000ea8000c1e1b00 */
[----:B------:R-:W3:Y:S04]  /*01f0*/  LDG.E.64 R2, desc[UR8][R4.64+-0x38] ;  /* 0xffffc80804027981 */ /* 0x000ee8000c1e1b00 */
[----:B------:R-:W3:Y:S04]  /*0200*/  LDG.E.64 R12, desc[UR8][R6.64+-0x38000] ;  /* 0xfc800008060c7981 */ /* 0x000ee8000c1e1b00 */
[----:B------:R-:W4:Y:S04]  /*0210*/  LDG.E.64 R20, desc[UR8][R4.64+-0x30] ;  /* 0xffffd00804147981 */ /* 0x000f28000c1e1b00 */
[----:B------:R-:W4:Y:S04]  /*0220*/  LDG.E.64 R22, desc[UR8][R6.64+-0x30000] ;  /* 0xfd00000806167981 */ /* 0x000f28000c1e1b00 */
[----:B------:R-:W5:Y:S04]  /*0230*/  LDG.E.64 R14, desc[UR8][R4.64+-0x28] ;  /* 0xffffd808040e7981 */ /* 0x000f68000c1e1b00 */
[----:B------:R-:W5:Y:S01]  /*0240*/  LDG.E.64 R16, desc[UR8][R6.64+-0x28000] ;  /* 0xfd80000806107981 */ /* 0x000f62000c1e1b00 */
[----:B--2---:R-:W-:-:S03]  /*0250*/  DFMA R24, R10, R24, R8 ;  /* 0x000000180a18722b */ /* 0x004fc60000000008 */
[----:B------:R-:W2:Y:S04]  /*0260*/  LDG.E.64 R8, desc[UR8][R4.64+-0x20] ;  /* 0xffffe00804087981 */ /* 0x000ea8000c1e1b00 */
[----:B------:R-:W2:Y:S01]  /*0270*/  LDG.E.64 R10, desc[UR8][R6.64+-0x20000] ;  /* 0xfe000008060a7981 */ /* 0x000ea2000c1e1b00 */
[----:B---3--:R-:W-:-:S03]  /*0280*/  DFMA R24, R2, R12, R24 ;  /* 0x0000000c0218722b */ /* 0x008fc60000000018 */
[----:B------:R-:W3:Y:S04]  /*0290*/  LDG.E.64 R2, desc[UR8][R4.64+-0x18] ;  /* 0xffffe80804027981 */ /* 0x000ee8000c1e1b00 */
[----:B------:R-:W3:Y:S01]  /*02a0*/  LDG.E.64 R12, desc[UR8][R6.64+-0x18000] ;  /* 0xfe800008060c7981 */ /* 0x000ee2000c1e1b00 */
[----:B----4-:R-:W-:-:S03]  /*02b0*/  DFMA R24, R20, R22, R24 ;  /* 0x000000161418722b */ /* 0x010fc60000000018 */
[----:B------:R-:W4:Y:S04]  /*02c0*/  LDG.E.64 R20, desc[UR8][R4.64+-0x10] ;  /* 0xfffff00804147981 */ /* 0x000f28000c1e1b00 */
[----:B------:R-:W4:Y:S01]  /*02d0*/  LDG.E.64 R22, desc[UR8][R6.64+-0x10000] ;  /* 0xff00000806167981 */ /* 0x000f22000c1e1b00 */
[----:B-----5:R-:W-:-:S03]  /*02e0*/  DFMA R24, R14, R16, R24 ;  /* 0x000000100e18722b */ /* 0x020fc60000000018 */
        /* <DEDUP_REMOVED lines=26> */
[----:B------:R-:W-:Y:S01]  /*0490*/  UIADD3 UR4, UPT, UPT, UR4, 0x10, URZ ;  /* 0x0000001004047890 */ /* 0x000fe2000fffe0ff */
[----:B------:R-:W-:-:S03]  /*04a0*/  IADD3 R18, PT, PT, R18, 0x10000, RZ ;  /* 0x0001000012127810 */ /* 0x000fc60007ffe0ff */
[----:B------:R-:W-:Y:S01]  /*04b0*/  UISETP.NE.AND UP0, UPT, UR4, 0x1000, UPT ;  /* 0x000010000400788c */ /* 0x000fe2000bf05270 */
[----:B--2---:R-:W-:Y:S01]  /*04c0*/  DFMA R8, R10, R8, R24 ;  /* 0x000000080a08722b */ /* 0x004fe20000000018 */
[----:B------:R-:W-:-:S05]  /*04d0*/  IADD3 R10, P0, PT, R4, 0x80, RZ ;  /* 0x00000080040a7810 */ /* 0x000fca0007f1e0ff */
[----:B------:R-:W-:Y:S02]  /*04e0*/  IMAD.X R11, RZ, RZ, R5, P0 ;  /* 0x000000ffff0b7224 */ /* 0x000fe400000e0605 */
[----:B---3--:R-:W-:-:S08]  /*04f0*/  DFMA R2, R2, R12, R8 ;  /* 0x0000000c0202722b */ /* 0x008fd00000000008 */
[----:B----4-:R-:W-:-:S08]  /*0500*/  DFMA R2, R20, R22, R2 ;  /* 0x000000161402722b */ /* 0x010fd00000000002 */
[----:B-----5:R-:W-:Y:S01]  /*0510*/  DFMA R8, R14, R16, R2 ;  /* 0x000000100e08722b */ /* 0x020fe20000000002 */
[----:B------:R-:W-:Y:S10]  /*0520*/  BRA.U UP0, `(.L_x_0) ;  /* 0xfffffffd00147547 */ /* 0x000ff4000b83ffff */
[----:B------:R-:W0:Y:S01]  /*0530*/  LDC.64 R2, c[0x0][0x390] ;  /* 0x0000e400ff027b82 */ /* 0x000e220000000a00 */
[----:B------:R-:W-:-:S05]  /*0540*/  IADD3 R19, PT, PT, R0, R19, RZ ;  /* 0x0000001300137210 */ /* 0x000fca0007ffe0ff */
[----:B0-----:R-:W-:-:S05]  /*0550*/  IMAD.WIDE R2, R19, 0x8, R2 ;  /* 0x0000000813027825 */ /* 0x001fca00078e0202 */
[----:B------:R-:W-:Y:S01]  /*0560*/  STG.E.64 desc[UR8][R2.64], R8 ;  /* 0x0000000802007986 */ /* 0x000fe2000c101b08 */
[----:B------:R-:W-:Y:S05]  /*0570*/  EXIT ;  /* 0x000000000000794d */ /* 0x000fea0003800000 */
.L_x_1:
[----:B------:R-:W-:-:S00]  /*0580*/  BRA `(.L_x_1) ;  /* 0xfffffffc00fc7947 */ /* 0x000fc0000383ffff */
[----:B------:R-:W-:-:S00]  /*0590*/  NOP ;  /* 0x0000000000007918 */ /* 0x000fc00000000000 */
        /* <DEDUP_REMOVED lines=14> */
.L_x_8:


//--------------------- .text._Z14matrixMulFloatPfS_S_ --------------------------
	.section	.text._Z14matrixMulFloatPfS_S_,"ax",@progbits
	.align	128
        .global         _Z14matrixMulFloatPfS_S_
        .type           _Z14matrixMulFloatPfS_S_,@function
        .size           _Z14matrixMulFloatPfS_S_,(.L_x_9 - _Z14matrixMulFloatPfS_S_)
        .other          _Z14matrixMulFloatPfS_S_,@"STO_CUDA_ENTRY STV_DEFAULT"
_Z14matrixMulFloatPfS_S_:
.text._Z14matrixMulFloatPfS_S_:
        /* <DEDUP_REMOVED lines=14> */
[----:B------:R-:W-:Y:S01]  /*00e0*/  SHF.L.U32 R7, R7, 0xc, RZ ;  /* 0x0000000c07077819 */ /* 0x000fe200000006ff */
[----:B------:R-:W-:Y:S01]  /*00f0*/  HFMA2 R14, -RZ, RZ, 0, 0 ;  /* 0x00000000ff0e7431 */ /* 0x000fe200000001ff */
[----:B------:R-:W-:Y:S01]  /*0100*/  MOV R6, R0 ;  /* 0x0000000000067202 */ /* 0x000fe20000000f00 */
[----:B------:R-:W2:Y:S01]  /*0110*/  LDCU.64 UR8, c[0x0][0x358] ;  /* 0x00006b00ff0877ac */ /* 0x000ea20008000a00 */
[----:B------:R-:W-:Y:S01]  /*0120*/  UMOV UR4, URZ ;  /* 0x000000ff00047c82 */ /* 0x000fe20008000000 */
[----:B-1----:R-:W-:-:S04]  /*0130*/  UIADD3 UR5, UP0, UPT, UR6, 0x20000, URZ ;  /* 0x0002000006057890 */ /* 0x002fc8000ff1e0ff */
[----:B------:R-:W-:Y:S01]  /*0140*/  UIADD3.X UR6, UPT, UPT, URZ, UR7, URZ, UP0, !UPT ;  /* 0x00000007ff067290 */ /* 0x000fe200087fe4ff */
[----:B0-----:R-:W-:-:S03]  /*0150*/  IMAD.WIDE.U32 R2, R7, 0x4, R2 ;  /* 0x0000000407027825 */ /* 0x001fc600078e0002 */
[----:B------:R-:W-:-:S04]  /*0160*/  IADD3 R4, P0, PT, R2, 0x20, RZ ;  /* 0x0000002002047810 */ /* 0x000fc80007f1e0ff */
[----:B--2---:R-:W-:-:S09]  /*0170*/  IADD3.X R5, PT, PT, RZ, R3, RZ, P0, !PT ;  /* 0x00000003ff057210 */ /* 0x004fd200007fe4ff */
.L_x_2:
[----:B------:R-:W-:Y:S01]  /*0180*/  MOV R2, UR5 ;  /* 0x0000000500027c02 */ /* 0x000fe20008000f00 */
[----:B------:R-:W2:Y:S01]  /*0190*/  LDG.E R15, desc[UR8][R4.64+-0x20] ;  /* 0xffffe008040f7981 */ /* 0x000ea2000c1e1900 */
[----:B------:R-:W-:-:S03]  /*01a0*/  MOV R3, UR6 ;  /* 0x0000000600037c02 */ /* 0x000fc60008000f00 */
[----:B------:R-:W3:Y:S01]  /*01b0*/  LDG.E R24, desc[UR8][R4.64+-0x1c] ;  /* 0xffffe40804187981 */ /* 0x000ee2000c1e1900 */
[----:B------:R-:W-:-:S03]  /*01c0*/  IMAD.WIDE R2, R6, 0x4, R2 ;  /* 0x0000000406027825 */ /* 0x000fc600078e0202 */
[----:B------:R-:W4:Y:S04]  /*01d0*/  LDG.E R19, desc[UR8][R4.64+-0x18] ;  /* 0xffffe80804137981 */ /* 0x000f28000c1e1900 */
[----:B------:R-:W2:Y:S04]  /*01e0*/  LDG.E R16, desc[UR8][R2.64+-0x20000] ;  /* 0xfe00000802107981 */ /* 0x000ea8000c1e1900 */
[----:B------:R-:W3:Y:S04]  /*01f0*/  LDG.E R25, desc[UR8][R2.64+-0x1c000] ;  /* 0xfe40000802197981 */ /* 0x000ee8000c1e1900 */
[----:B------:R-:W4:Y:S04]  /*0200*/  LDG.E R18, desc[UR8][R2.64+-0x18000] ;  /* 0xfe80000802127981 */ /* 0x000f28000c1e1900 */
[----:B------:R-:W5:Y:S04]  /*0210*/  LDG.E R20, desc[UR8][R4.64+-0x14] ;  /* 0xffffec0804147981 */ /* 0x000f68000c1e1900 */
        /* <DEDUP_REMOVED lines=11> */
[----:B------:R-:W5:Y:S01]  /*02d0*/  LDG.E R26, desc[UR8][R4.64+0x1c] ;  /* 0x00001c08041a7981 */ /* 0x000f62000c1e1900 */
[----:B--2---:R-:W-:-:S03]  /*02e0*/  FFMA R15, R15, R16, R14 ;  /* 0x000000100f0f7223 */ /* 0x004fc6000000000e */
[----:B------:R-:W2:Y:S01]  /*02f0*/  LDG.E R16, desc[UR8][R4.64] ;  /* 0x0000000804107981 */ /* 0x000ea2000c1e1900 */
[----:B---3--:R-:W-:-:S03]  /*0300*/  FFMA R24, R24, R25, R15 ;  /* 0x0000001918187223 */ /* 0x008fc6000000000f */
[----:B------:R-:W3:Y:S01]  /*0310*/  LDG.E R14, desc[UR8][R4.64+0x4] ;  /* 0x00000408040e7981 */ /* 0x000ee2000c1e1900 */
[----:B----4-:R-:W-:-:S03]  /*0320*/  FFMA R25, R19, R18, R24 ;  /* 0x0000001213197223 */ /* 0x010fc60000000018 */
[----:B------:R-:W3:Y:S04]  /*0330*/  LDG.E R15, desc[UR8][R2.64+0x4000] ;  /* 0x00400008020f7981 */ /* 0x000ee8000c1e1900 */
[----:B------:R-:W4:Y:S01]  /*0340*/  LDG.E R18, desc[UR8][R4.64+0x8] ;  /* 0x0000080804127981 */ /* 0x000f22000c1e1900 */
[----:B-----5:R-:W-:-:S03]  /*0350*/  FFMA R25, R20, R21, R25 ;  /* 0x0000001514197223 */ /* 0x020fc60000000019 */
[----:B------:R-:W4:Y:S04]  /*0360*/  LDG.E R19, desc[UR8][R2.64+0x8000] ;  /* 0x0080000802137981 */ /* 0x000f28000c1e1900 */
[----:B------:R-:W5:Y:S01]  /*0370*/  LDG.E R20, desc[UR8][R4.64+0xc] ;  /* 0x00000c0804147981 */ /* 0x000f62000c1e1900 */
[----:B------:R-:W-:-:S03]  /*0380*/  FFMA R25, R22, R23, R25 ;  /* 0x0000001716197223 */ /* 0x000fc60000000019 */
[----:B------:R-:W5:Y:S04]  /*0390*/  LDG.E R21, desc[UR8][R2.64+0xc000] ;  /* 0x00c0000802157981 */ /* 0x000f68000c1e1900 */
[----:B------:R-:W5:Y:S04]  /*03a0*/  LDG.E R22, desc[UR8][R4.64+0x10] ;  /* 0x0000100804167981 */ /* 0x000f68000c1e1900 */
[----:B------:R-:W5:Y:S01]  /*03b0*/  LDG.E R23, desc[UR8][R2.64+0x10000] ;  /* 0x0100000802177981 */ /* 0x000f62000c1e1900 */
[----:B------:R-:W-:-:S03]  /*03c0*/  FFMA R28, R12, R13, R25 ;  /* 0x0000000d0c1c7223 */ /* 0x000fc60000000019 */
[----:B------:R-:W5:Y:S04]  /*03d0*/  LDG.E R24, desc[UR8][R4.64+0x14] ;  /* 0x0000140804187981 */ /* 0x000f68000c1e1900 */
[----:B------:R-:W5:Y:S04]  /*03e0*/  LDG.E R25, desc[UR8][R2.64+0x14000] ;  /* 0x0140000802197981 */ /* 0x000f68000c1e1900 */
[----:B------:R0:W5:Y:S04]  /*03f0*/  LDG.E R13, desc[UR8][R4.64+0x18] ;  /* 0x00001808040d7981 */ /* 0x000168000c1e1900 */
[----:B------:R-:W5:Y:S01]  /*0400*/  LDG.E R12, desc[UR8][R2.64+0x18000] ;  /* 0x01800008020c7981 */ /* 0x000f62000c1e1900 */
[----:B------:R-:W-:-:S04]  /*0410*/  FFMA R9, R9, R8, R28 ;  /* 0x0000000809097223 */ /* 0x000fc8000000001c */
[----:B------:R-:W-:Y:S01]  /*0420*/  FFMA R9, R10, R11, R9 ;  /* 0x0000000b0a097223 */ /* 0x000fe20000000009 */
[----:B------:R-:W-:-:S04]  /*0430*/  UIADD3 UR4, UPT, UPT, UR4, 0x10, URZ ;  /* 0x0000001004047890 */ /* 0x000fc8000fffe0ff */
[----:B------:R-:W-:Y:S01]  /*0440*/  UISETP.NE.AND UP0, UPT, UR4, 0x1000, UPT ;  /* 0x000010000400788c */ /* 0x000fe2000bf05270 */
[----:B0-----:R-:W-:Y:S02]  /*0450*/  IADD3 R4, P0, PT, R4, 0x40, RZ ;  /* 0x0000004004047810 */ /* 0x001fe40007f1e0ff */
[----:B------:R-:W-:Y:S02]  /*0460*/  IADD3 R6, PT, PT, R6, 0x10000, RZ ;  /* 0x0001000006067810 */ /* 0x000fe40007ffe0ff */
[----:B------:R-:W-:Y:S01]  /*0470*/  IADD3.X R5, PT, PT, RZ, R5, RZ, P0, !PT ;  /* 0x00000005ff057210 */ /* 0x000fe200007fe4ff */
[----:B--2---:R-:W-:-:S04]  /*0480*/  FFMA R9, R16, R17, R9 ;  /* 0x0000001110097223 */ /* 0x004fc80000000009 */
[----:B---3--:R-:W-:-:S04]  /*0490*/  FFMA R9, R14, R15, R9 ;  /* 0x0000000f0e097223 */ /* 0x008fc80000000009 */
[----:B----4-:R-:W-:-:S04]  /*04a0*/  FFMA R9, R18, R19, R9 ;  /* 0x0000001312097223 */ /* 0x010fc80000000009 */
[----:B-----5:R-:W-:-:S04]  /*04b0*/  FFMA R9, R20, R21, R9 ;  /* 0x0000001514097223 */ /* 0x020fc80000000009 */
[----:B------:R-:W-:-:S04]  /*04c0*/  FFMA R9, R22, R23, R9 ;  /* 0x0000001716097223 */ /* 0x000fc80000000009 */
[----:B------:R-:W-:-:S04]  /*04d0*/  FFMA R24, R24, R25, R9 ;  /* 0x0000001918187223 */ /* 0x000fc80000000009 */
[----:B------:R-:W-:-:S04]  /*04e0*/  FFMA R13, R13, R12, R24 ;  /* 0x0000000c0d0d7223 */ /* 0x000fc80000000018 */
[----:B------:R-:W-:Y:S01]  /*04f0*/  FFMA R14, R26, R27, R13 ;  /* 0x0000001b1a0e7223 */ /* 0x000fe2000000000d */
[----:B------:R-:W-:Y:S06]  /*0500*/  BRA.U UP0, `(.L_x_2) ;  /* 0xfffffffd001c7547 */ /* 0x000fec000b83ffff */
[----:B------:R-:W0:Y:S01]  /*0510*/  LDC.64 R2, c[0x0][0x390] ;  /* 0x0000e400ff027b82 */ /* 0x000e220000000a00 */
[----:B------:R-:W-:-:S05]  /*0520*/  IADD3 R7, PT, PT, R0, R7, RZ ;  /* 0x0000000700077210 */ /* 0x000fca0007ffe0ff */
[----:B0-----:R-:W-:-:S05]  /*0530*/  IMAD.WIDE R2, R7, 0x4, R2 ;  /* 0x0000000407027825 */ /* 0x001fca00078e0202 */
[----:B------:R-:W-:Y:S01]  /*0540*/  STG.E desc[UR8][R2.64], R14 ;  /* 0x0000000e02007986 */ /* 0x000fe2000c101908 */
[----:B------:R-:W-:Y:S05]  /*0550*/  EXIT ;  /* 0x000000000000794d */ /* 0x000fea0003800000 */
.L_x_3:
        /* <DEDUP_REMOVED lines=10> */
.L_x_9:


//--------------------- .text._Z11matrixMul64PxS_S_ --------------------------
	.section	.text._Z11matrixMul64PxS_S_,"ax",@progbits
	.align	128
        .global         _Z11matrixMul64PxS_S_
        .type           _Z11matrixMul64PxS_S_,@function
        .size           _Z11matrixMul64PxS_S_,(.L_x_10 - _Z11matrixMul64PxS_S_)
        .other          _Z11matrixMul64PxS_S_,@"STO_CUDA_ENTRY STV_DEFAULT"
_Z11matrixMul64PxS_S_:
.text._Z11matrixMul64PxS_S_:
        /* <DEDUP_REMOVED lines=14> */
[----:B------:R-:W-:Y:S02]  /*00e0*/  SHF.L.U32 R25, R25, 0xc, RZ ;  /* 0x0000000c19197819 */ /* 0x000fe400000006ff */
[----:B------:R-:W-:Y:S02]  /*00f0*/  CS2R R20, SRZ ;  /* 0x0000000000147805 */ /* 0x000fe4000001ff00 */
[----:B------:R-:W-:Y:S01]  /*0100*/  MOV R27, R0 ;  /* 0x00000000001b7202 */ /* 0x000fe20000000f00 */
[----:B------:R-:W2:Y:S01]  /*0110*/  LDCU.64 UR6, c[0x0][0x358] ;  /* 0x00006b00ff0677ac */ /* 0x000ea20008000a00 */
[----:B-1----:R-:W-:-:S04]  /*0120*/  UIADD3 UR4, UP0, UPT, UR4, 0x20000, URZ ;  /* 0x0002000004047890 */ /* 0x002fc8000ff1e0ff */
[----:B------:R-:W-:Y:S01]  /*0130*/  UIADD3.X UR5, UPT, UPT, URZ, UR5, URZ, UP0, !UPT ;  /* 0x00000005ff057290 */ /* 0x000fe200087fe4ff */
[----:B0-----:R-:W-:Y:S01]  /*0140*/  IMAD.WIDE.U32 R2, R25, 0x8, R2 ;  /* 0x0000000819027825 */ /* 0x001fe200078e0002 */
[----:B------:R-:W-:Y:S01]  /*0150*/  MOV R4, UR4 ;  /* 0x0000000400047c02 */ /* 0x000fe20008000f00 */
[----:B------:R-:W-:Y:S01]  /*0160*/  UMOV UR4, URZ ;  /* 0x000000ff00047c82 */ /* 0x000fe20008000000 */
[----:B------:R-:W-:Y:S02]  /*0170*/  IADD3 R2, P0, PT, R2, 0x20, RZ ;  /* 0x0000002002027810 */ /* 0x000fe40007f1e0ff */
[----:B------:R-:W-:Y:S02]  /*0180*/  MOV R5, UR5 ;  /* 0x0000000500057c02 */ /* 0x000fe40008000f00 */
[----:B--2---:R-:W-:-:S09]  /*0190*/  IADD3.X R3, PT, PT, RZ, R3, RZ, P0, !PT ;  /* 0x00000003ff037210 */ /* 0x004fd200007fe4ff */
.L_x_4:
[----:B------:R-:W-:Y:S01]  /*01a0*/  IMAD.WIDE R18, R27, 0x8, R4 ;  /* 0x000000081b127825 */ /* 0x000fe200078e0204 */
[----:B------:R-:W2:Y:S04]  /*01b0*/  LDG.E.64 R12, desc[UR6][R2.64+-0x20] ;  /* 0xffffe006020c7981 */ /* 0x000ea8000c1e1b00 */
[----:B------:R-:W2:Y:S04]  /*01c0*/  LDG.E.64 R14, desc[UR6][R18.64+-0x20000] ;  /* 0xfe000006120e7981 */ /* 0x000ea8000c1e1b00 */
[----:B------:R-:W3:Y:S04]  /*01d0*/  LDG.E.64 R8, desc[UR6][R2.64+-0x18] ;  /* 0xffffe80602087981 */ /* 0x000ee8000c1e1b00 */
[----:B------:R-:W3:Y:S04]  /*01e0*/  LDG.E.64 R10, desc[UR6][R18.64+-0x18000] ;  /* 0xfe800006120a7981 */ /* 0x000ee8000c1e1b00 */
[----:B------:R-:W4:Y:S04]  /*01f0*/  LDG.E.64 R16, desc[UR6][R2.64+-0x10] ;  /* 0xfffff00602107981 */ /* 0x000f28000c1e1b00 */
[----:B------:R-:W4:Y:S01]  /*0200*/  LDG.E.64 R6, desc[UR6][R18.64+-0x10000] ;  /* 0xff00000612067981 */ /* 0x000f22000c1e1b00 */
[----:B--2---:R-:W-:-:S02]  /*0210*/  IMAD R15, R15, R12, RZ ;  /* 0x0000000c0f0f7224 */ /* 0x004fc400078e02ff */
[----:B------:R-:W-:-:S04]  /*0220*/  IMAD.WIDE.U32 R20, R12, R14, R20 ;  /* 0x0000000e0c147225 */ /* 0x000fc800078e0014 */
[----:B------:R-:W-:Y:S02]  /*0230*/  IMAD R23, R13, R14, R15 ;  /* 0x0000000e0d177224 */ /* 0x000fe400078e020f */
[----:B------:R-:W2:Y:S04]  /*0240*/  LDG.E.64 R12, desc[UR6][R2.64+-0x8] ;  /* 0xfffff806020c7981 */ /* 0x000ea8000c1e1b00 */
[----:B------:R-:W2:Y:S01]  /*0250*/  LDG.E.64 R14, desc[UR6][R18.64+-0x8000] ;  /* 0xff800006120e7981 */ /* 0x000ea2000c1e1b00 */
[----:B------:R-:W-:Y:S01]  /*0260*/  IADD3 R23, PT, PT, R21, R23, RZ ;  /* 0x0000001715177210 */ /* 0x000fe20007ffe0ff */
[----:B---3--:R-:W-:Y:S01]  /*0270*/  IMAD R11, R11, R8, RZ ;  /* 0x000000080b0b7224 */ /* 0x008fe200078e02ff */
[----:B------:R-:W-:-:S03]  /*0280*/  MOV R22, R20 ;  /* 0x0000001400167202 */ /* 0x000fc60000000f00 */
[-C--:B------:R-:W-:Y:S02]  /*0290*/  IMAD R20, R9, R10.reuse, R11 ;  /* 0x0000000a09147224 */ /* 0x080fe400078e020b */
[----:B------:R-:W-:Y:S02]  /*02a0*/  IMAD.WIDE.U32 R22, R8, R10, R22 ;  /* 0x0000000a08167225 */ /* 0x000fe400078e0016 */
[----:B------:R-:W3:Y:S04]  /*02b0*/  LDG.E.64 R8, desc[UR6][R2.64] ;  /* 0x0000000602087981 */ /* 0x000ee8000c1e1b00 */
[----:B------:R-:W3:Y:S01]  /*02c0*/  LDG.E.64 R10, desc[UR6][R18.64] ;  /* 0x00000006120a7981 */ /* 0x000ee2000c1e1b00 */
[----:B------:R-:W-:Y:S01]  /*02d0*/  IADD3 R23, PT, PT, R23, R20, RZ ;  /* 0x0000001417177210 */ /* 0x000fe20007ffe0ff */
[----:B----4-:R-:W-:-:S04]  /*02e0*/  IMAD R7, R7, R16, RZ ;  /* 0x0000001007077224 */ /* 0x010fc800078e02ff */
[-C--:B------:R-:W-:Y:S02]  /*02f0*/  IMAD R20, R17, R6.reuse, R7 ;  /* 0x0000000611147224 */ /* 0x080fe400078e0207 */
[----:B------:R-:W-:Y:S02]  /*0300*/  IMAD.WIDE.U32 R22, R16, R6, R22 ;  /* 0x0000000610167225 */ /* 0x000fe400078e0016 */
[----:B------:R-:W4:Y:S04]  /*0310*/  LDG.E.64 R6, desc[UR6][R2.64+0x8] ;  /* 0x0000080602067981 */ /* 0x000f28000c1e1b00 */
[----:B------:R-:W4:Y:S01]  /*0320*/  LDG.E.64 R16, desc[UR6][R18.64+0x8000] ;  /* 0x0080000612107981 */ /* 0x000f22000c1e1b00 */
[----:B------:R-:W-:Y:S02]  /*0330*/  IADD3 R23, PT, PT, R23, R20, RZ ;  /* 0x0000001417177210 */ /* 0x000fe40007ffe0ff */
[----:B------:R-:W-:-:S05]  /*0340*/  IADD3 R29, PT, PT, R27, 0x8000, RZ ;  /* 0x000080001b1d7810 */ /* 0x000fca0007ffe0ff */
[----:B------:R-:W-:-:S04]  /*0350*/  IMAD.WIDE R28, R29, 0x8, R4 ;  /* 0x000000081d1c7825 */ /* 0x000fc800078e0204 */
[----:B--2---:R-:W-:Y:S02]  /*0360*/  IMAD R15, R15, R12, RZ ;  /* 0x0000000c0f0f7224 */ /* 0x004fe400078e02ff */
[----:B------:R-:W-:-:S04]  /*0370*/  IMAD.WIDE.U32 R22, R12, R14, R22 ;  /* 0x0000000e0c167225 */ /* 0x000fc800078e0016 */
[----:B------:R-:W-:Y:S02]  /*0380*/  IMAD R20, R13, R14, R15 ;  /* 0x0000000e0d147224 */ /* 0x000fe400078e020f */
[----:B------:R-:W2:Y:S04]  /*0390*/  LDG.E.64 R12, desc[UR6][R2.64+0x10] ;  /* 0x00001006020c7981 */ /* 0x000ea8000c1e1b00 */
[----:B------:R-:W2:Y:S01]  /*03a0*/  LDG.E.64 R14, desc[UR6][R18.64+0x10000] ;  /* 0x01000006120e7981 */ /* 0x000ea2000c1e1b00 */
[----:B------:R-:W-:Y:S01]  /*03b0*/  IADD3 R23, PT, PT, R23, R20, RZ ;  /* 0x0000001417177210 */ /* 0x000fe20007ffe0ff */
[----:B---3--:R-:W-:-:S04]  /*03c0*/  IMAD R11, R11, R8, RZ ;  /* 0x000000080b0b7224 */ /* 0x008fc800078e02ff */
[-C--:B------:R-:W-:Y:S02]  /*03d0*/  IMAD R20, R9, R10.reuse, R11 ;  /* 0x0000000a09147224 */ /* 0x080fe400078e020b */
[----:B------:R-:W-:Y:S02]  /*03e0*/  IMAD.WIDE.U32 R22, R8, R10, R22 ;  /* 0x0000000a08167225 */ /* 0x000fe400078e0016 */
[----:B------:R0:W3:Y:S04]  /*03f0*/  LDG.E.64 R8, desc[UR6][R18.64+0x18000] ;  /* 0x0180000612087981 */ /* 0x0000e8000c1e1b00 */
        /* <DEDUP_REMOVED lines=8> */
[----:B------:R-:W-:-:S02]  /*0480*/  MOV R20, R22 ;  /* 0x0000001600147202 */ /* 0x000fc40000000f00 */
[----:B------:R-:W5:Y:S01]  /*0490*/  LDG.E.64 R22, desc[UR6][R2.64+0x38] ;  /* 0x0000380602167981 */ /* 0x000f62000c1e1b00 */
[----:B--2---:R-:W-:Y:S02]  /*04a0*/  IMAD R15, R15, R12, RZ ;  /* 0x0000000c0f0f7224 */ /* 0x004fe400078e02ff */
[----:B------:R-:W-:-:S04]  /*04b0*/  IMAD.WIDE.U32 R20, R12, R14, R20 ;  /* 0x0000000e0c147225 */ /* 0x000fc800078e0014 */
[----:B0-----:R-:W-:Y:S02]  /*04c0*/  IMAD R18, R13, R14, R15 ;  /* 0x0000000e0d127224 */ /* 0x001fe400078e020f */
[----:B------:R-:W2:Y:S04]  /*04d0*/  LDG.E.64 R12, desc[UR6][R2.64+0x28] ;  /* 0x00002806020c7981 */ /* 0x000ea8000c1e1b00 */
[----:B------:R-:W2:Y:S01]  /*04e0*/  LDG.E.64 R14, desc[UR6][R28.64+-0x18000] ;  /* 0xfe8000061c0e7981 */ /* 0x000ea2000c1e1b00 */
[----:B------:R-:W-:Y:S01]  /*04f0*/  IADD3 R21, PT, PT, R21, R18, RZ ;  /* 0x0000001215157210 */ /* 0x000fe20007ffe0ff */
[----:B---3--:R-:W-:-:S04]  /*0500*/  IMAD R9, R9, R10, RZ ;  /* 0x0000000a09097224 */ /* 0x008fc800078e02ff */
[-C--:B------:R-:W-:Y:S02]  /*0510*/  IMAD R18, R11, R8.reuse, R9 ;  /* 0x000000080b127224 */ /* 0x080fe400078e0209 */
[----:B------:R-:W-:Y:S02]  /*0520*/  IMAD.WIDE.U32 R20, R10, R8, R20 ;  /* 0x000000080a147225 */ /* 0x000fe400078e0014 */
[----:B------:R-:W3:Y:S04]  /*0530*/  LDG.E.64 R8, desc[UR6][R2.64+0x30] ;  /* 0x0000300602087981 */ /* 0x000ee8000c1e1b00 */
[----:B------:R-:W3:Y:S01]  /*0540*/  LDG.E.64 R10, desc[UR6][R28.64+-0x10000] ;  /* 0xff0000061c0a7981 */ /* 0x000ee2000c1e1b00 */
[----:B------:R-:W-:Y:S01]  /*0550*/  IADD3 R19, PT, PT, R21, R18, RZ ;  /* 0x0000001215137210 */ /* 0x000fe20007ffe0ff */
[----:B----4-:R-:W-:Y:S01]  /*0560*/  IMAD R17, R17, R6, RZ ;  /* 0x0000000611117224 */ /* 0x010fe200078e02ff */
[----:B------:R-:W-:-:S02]  /*0570*/  MOV R18, R20 ;  /* 0x0000001400127202 */ /* 0x000fc40000000f00 */
[----:B------:R-:W4:Y:S01]  /*0580*/  LDG.E.64 R20, desc[UR6][R28.64] ;  /* 0x000000061c147981 */ /* 0x000f22000c1e1b00 */
[-C--:B------:R-:W-:Y:S02]  /*0590*/  IMAD R17, R7, R16.reuse, R17 ;  /* 0x0000001007117224 */ /* 0x080fe400078e0211 */
[----:B------:R-:W-:Y:S02]  /*05a0*/  IMAD.WIDE.U32 R18, R6, R16, R18 ;  /* 0x0000001006127225 */ /* 0x000fe400078e0012 */
[----:B------:R-:W5:Y:S03]  /*05b0*/  LDG.E.64 R6, desc[UR6][R28.64+-0x8000] ;  /* 0xff8000061c067981 */ /* 0x000f66000c1e1b00 */
[----:B------:R-:W-:Y:S02]  /*05c0*/  IADD3 R17, PT, PT, R19, R17, RZ ;  /* 0x0000001113117210 */ /* 0x000fe40007ffe0ff */
[----:B------:R-:W-:-:S02]  /*05d0*/  MOV R16, R18 ;  /* 0x0000001200107202 */ /* 0x000fc40000000f00 */
[----:B------:R-:W4:Y:S01]  /*05e0*/  LDG.E.64 R18, desc[UR6][R2.64+0x40] ;  /* 0x0000400602127981 */ /* 0x000f22000c1e1b00 */
[----:B--2---:R-:W-:-:S04]  /*05f0*/  IMAD R15, R15, R12, RZ ;  /* 0x0000000c0f0f7224 */ /* 0x004fc800078e02ff */
[-C--:B------:R-:W-:Y:S02]  /*0600*/  IMAD R13, R13, R14.reuse, R15 ;  /* 0x0000000e0d0d7224 */ /* 0x080fe400078e020f */
[----:B------:R-:W-:Y:S02]  /*0610*/  IMAD.WIDE.U32 R14, R12, R14, R16 ;  /* 0x0000000e0c0e7225 */ /* 0x000fe400078e0010 */
[----:B------:R-:W2:Y:S03]  /*0620*/  LDG.E.64 R16, desc[UR6][R2.64+0x58] ;  /* 0x0000580602107981 */ /* 0x000ea6000c1e1b00 */
[----:B------:R-:W-:Y:S02]  /*0630*/  IADD3 R13, PT, PT, R15, R13, RZ ;  /* 0x0000000d0f0d7210 */ /* 0x000fe40007ffe0ff */
[----:B------:R-:W-:Y:S01]  /*0640*/  MOV R12, R14 ;  /* 0x0000000e000c7202 */ /* 0x000fe20000000f00 */
[----:B---3--:R-:W-:Y:S01]  /*0650*/  IMAD R11, R11, R8, RZ ;  /* 0x000000080b0b7224 */ /* 0x008fe200078e02ff */
[----:B------:R-:W3:Y:S03]  /*0660*/  LDG.E.64 R14, desc[UR6][R2.64+0x48] ;  /* 0x00004806020e7981 */ /* 0x000ee6000c1e1b00 */
[----:B------:R-:W-:-:S02]  /*0670*/  IMAD R9, R9, R10, R11 ;  /* 0x0000000a09097224 */ /* 0x000fc400078e020b */
[----:B------:R-:W-:Y:S02]  /*0680*/  IMAD.WIDE.U32 R10, R8, R10, R12 ;  /* 0x0000000a080a7225 */ /* 0x000fe400078e000c */
[----:B------:R-:W3:Y:S02]  /*0690*/  LDG.E.64 R12, desc[UR6][R28.64+0x8000] ;  /* 0x008000061c0c7981 */ /* 0x000ee4000c1e1b00 */
[----:B-----5:R-:W-:Y:S01]  /*06a0*/  IMAD R7, R7, R22, RZ ;  /* 0x0000001607077224 */ /* 0x020fe200078e02ff */
[----:B------:R-:W-:Y:S02]  /*06b0*/  IADD3 R9, PT, PT, R11, R9, RZ ;  /* 0x000000090b097210 */ /* 0x000fe40007ffe0ff */
[----:B------:R-:W-:Y:S01]  /*06c0*/  MOV R8, R10 ;  /* 0x0000000a00087202 */ /* 0x000fe20000000f00 */
[-C--:B------:R-:W-:Y:S01]  /*06d0*/  IMAD R24, R23, R6.reuse, R7 ;  /* 0x0000000617187224 */ /* 0x080fe200078e0207 */
[----:B------:R-:W5:Y:S03]  /*06e0*/  LDG.E.64 R10, desc[UR6][R28.64+0x10000] ;  /* 0x010000061c0a7981 */ /* 0x000f66000c1e1b00 */
[----:B------:R-:W-:-:S02]  /*06f0*/  IMAD.WIDE.U32 R22, R22, R6, R8 ;  /* 0x0000000616167225 */ /* 0x000fc400078e0008 */
[----:B------:R-:W5:Y:S04]  /*0700*/  LDG.E.64 R8, desc[UR6][R2.64+0x50] ;  /* 0x0000500602087981 */ /* 0x000f68000c1e1b00 */
[----:B------:R-:W2:Y:S01]  /*0710*/  LDG.E.64 R6, desc[UR6][R28.64+0x18000] ;  /* 0x018000061c067981 */ /* 0x000ea2000c1e1b00 */
[----:B------:R-:W-:Y:S01]  /*0720*/  IADD3 R23, PT, PT, R23, R24, RZ ;  /* 0x0000001817177210 */ /* 0x000fe20007ffe0ff */
[----:B----4-:R-:W-:-:S04]  /*0730*/  IMAD R21, R21, R18, RZ ;  /* 0x0000001215157224 */ /* 0x010fc800078e02ff */
[-C--:B------:R-:W-:Y:S01]  /*0740*/  IMAD R21, R19, R20.reuse, R21 ;  /* 0x0000001413157224 */ /* 0x080fe200078e0215 */
[----:B------:R-:W-:Y:S01]  /*0750*/  IADD3 R19, PT, PT, R27, 0x10000, RZ ;  /* 0x000100001b137810 */ /* 0x000fe20007ffe0ff */
[----:B------:R-:W-:-:S04]  /*0760*/  IMAD.WIDE.U32 R22, R18, R20, R22 ;  /* 0x0000001412167225 */ /* 0x000fc800078e0016 */
[----:B------:R-:W-:Y:S01]  /*0770*/  IMAD.WIDE R18, R19, 0x8, R4 ;  /* 0x0000000813127825 */ /* 0x000fe200078e0204 */
[----:B------:R-:W-:-:S03]  /*0780*/  IADD3 R23, PT, PT, R23, R21, RZ ;  /* 0x0000001517177210 */ /* 0x000fc60007ffe0ff */
[----:B---3--:R-:W-:Y:S02]  /*0790*/  IMAD R13, R13, R14, RZ ;  /* 0x0000000e0d0d7224 */ /* 0x008fe400078e02ff */
[----:B------:R-:W-:-:S04]  /*07a0*/  IMAD.WIDE.U32 R22, R14, R12, R22 ;  /* 0x0000000c0e167225 */ /* 0x000fc800078e0016 */
[----:B------:R-:W-:Y:S02]  /*07b0*/  IMAD R20, R15, R12, R13 ;  /* 0x0000000c0f147224 */ /* 0x000fe400078e020d */
[----:B------:R-:W3:Y:S04]  /*07c0*/  LDG.E.64 R12, desc[UR6][R2.64+0x60] ;  /* 0x00006006020c7981 */ /* 0x000ee8000c1e1b00 */
[----:B------:R-:W3:Y:S01]  /*07d0*/  LDG.E.64 R14, desc[UR6][R18.64+-0x20000] ;  /* 0xfe000006120e7981 */ /* 0x000ee2000c1e1b00 */
[----:B------:R-:W-:Y:S01]  /*07e0*/  IADD3 R23, PT, PT, R23, R20, RZ ;  /* 0x0000001417177210 */ /* 0x000fe20007ffe0ff */
[----:B-----5:R-:W-:-:S04]  /*07f0*/  IMAD R11, R11, R8, RZ ;  /* 0x000000080b0b7224 */ /* 0x020fc800078e02ff */
[-C--:B------:R-:W-:Y:S02]  /*0800*/  IMAD R20, R9, R10.reuse, R11 ;  /* 0x0000000a09147224 */ /* 0x080fe400078e020b */
[----:B------:R-:W-:Y:S02]  /*0810*/  IMAD.WIDE.U32 R22, R8, R10, R22 ;  /* 0x0000000a08167225 */ /* 0x000fe400078e0016 */
[----:B------:R-:W4:Y:S04]  /*0820*/  LDG.E.64 R8, desc[UR6][R2.64+0x68] ;  /* 0x0000680602087981 */ /* 0x000f28000c1e1b00 */
[----:B------:R-:W4:Y:S01]  /*0830*/  LDG.E.64 R10, desc[UR6][R18.64+-0x18000] ;  /* 0xfe800006120a7981 */ /* 0x000f22000c1e1b00 */
[----:B------:R-:W-:Y:S01]  /*0840*/  IADD3 R23, PT, PT, R23, R20, RZ ;  /* 0x0000001417177210 */ /* 0x000fe20007ffe0ff */
[----:B--2---:R-:W-:-:S04]  /*0850*/  IMAD R7, R7, R16, RZ ;  /* 0x0000001007077224 */ /* 0x004fc800078e02ff */
[-C--:B------:R-:W-:Y:S02]  /*0860*/  IMAD R20, R17, R6.reuse, R7 ;  /* 0x0000000611147224 */ /* 0x080fe400078e0207 */
[----:B------:R-:W-:Y:S02]  /*0870*/  IMAD.WIDE.U32 R22, R16, R6, R22 ;  /* 0x0000000610167225 */ /* 0x000fe400078e0016 */
[----:B------:R-:W2:Y:S04]  /*0880*/  LDG.E.64 R6, desc[UR6][R2.64+0x70] ;  /* 0x0000700602067981 */ /* 0x000ea8000c1e1b00 */
[----:B------:R-:W2:Y:S01]  /*0890*/  LDG.E.64 R16, desc[UR6][R18.64+-0x10000] ;  /* 0xff00000612107981 */ /* 0x000ea2000c1e1b00 */
[----:B------:R-:W-:Y:S01]  /*08a0*/  IADD3 R23, PT, PT, R23, R20, RZ ;  /* 0x0000001417177210 */ /* 0x000fe20007ffe0ff */
[----:B---3--:R-:W-:-:S02]  /*08b0*/  IMAD R15, R15, R12, RZ ;  /* 0x0000000c0f0f7224 */ /* 0x008fc400078e02ff */
[----:B------:R-:W-:-:S04]  /*08c0*/  IMAD.WIDE.U32 R22, R12, R14, R22 ;  /* 0x0000000e0c167225 */ /* 0x000fc800078e0016 */
[----:B------:R-:W-:Y:S02]  /*08d0*/  IMAD R20, R13, R14, R15 ;  /* 0x0000000e0d147224 */ /* 0x000fe400078e020f */
        /* <DEDUP_REMOVED lines=14> */
[----:B------:R-:W-:Y:S02]  /*09c0*/  IADD3 R23, PT, PT, R23, R20, RZ ;  /* 0x0000001417177210 */ /* 0x000fe40007ffe0ff */
[----:B------:R-:W-:-:S05]  /*09d0*/  IADD3 R29, PT, PT, R27, 0x18000, RZ ;  /* 0x000180001b1d7810 */ /* 0x000fca0007ffe0ff */
[----:B------:R-:W-:-:S04]  /*09e0*/  IMAD.WIDE R28, R29, 0x8, R4 ;  /* 0x000000081d1c7825 */ /* 0x000fc800078e0204 */
[----:B---3--:R-:W-:Y:S02]  /*09f0*/  IMAD R15, R15, R12, RZ ;  /* 0x0000000c0f0f7224 */ /* 0x008fe400078e02ff */
        /* <DEDUP_REMOVED lines=9> */
[----:B------:R0:W4:Y:S01]  /*0a90*/  LDG.E.64 R10, desc[UR6][R18.64+0x18000] ;  /* 0x01800006120a7981 */ /* 0x000122000c1e1b00 */
[----:B------:R-:W-:Y:S01]  /*0aa0*/  IADD3 R23, PT, PT, R23, R20, RZ ;  /* 0x0000001417177210 */ /* 0x000fe20007ffe0ff */
[----:B--2---:R-:W-:-:S04]  /*0ab0*/  IMAD R17, R17, R6, RZ ;  /* 0x0000000611117224 */ /* 0x004fc800078e02ff */
[-C--:B------:R-:W-:Y:S02]  /*0ac0*/  IMAD R20, R7, R16.reuse, R17 ;  /* 0x0000001007147224 */ /* 0x080fe400078e0211 */
[----:B------:R-:W-:Y:S02]  /*0ad0*/  IMAD.WIDE.U32 R22, R6, R16, R22 ;  /* 0x0000001006167225 */ /* 0x000fe400078e0016 */
[----:B------:R-:W2:Y:S04]  /*0ae0*/  LDG.E.64 R6, desc[UR6][R2.64+0xa0] ;  /* 0x0000a00602067981 */ /* 0x000ea8000c1e1b00 */
[----:B------:R-:W2:Y:S01]  /*0af0*/  LDG.E.64 R16, desc[UR6][R28.64+-0x20000] ;  /* 0xfe0000061c107981 */ /* 0x000ea2000c1e1b00 */
[----:B------:R-:W-:Y:S02]  /*0b00*/  IADD3 R21, PT, PT, R23, R20, RZ ;  /* 0x0000001417157210 */ /* 0x000fe40007ffe0ff */
[----:B------:R-:W-:-:S02]  /*0b10*/  MOV R20, R22 ;  /* 0x0000001600147202 */ /* 0x000fc40000000f00 */
[----:B------:R-:W5:Y:S01]  /*0b20*/  LDG.E.64 R22, desc[UR6][R2.64+0xb8] ;  /* 0x0000b80602167981 */ /* 0x000f62000c1e1b00 */
[----:B---3--:R-:W-:Y:S02]  /*0b30*/  IMAD R15, R15, R12, RZ ;  /* 0x0000000c0f0f7224 */ /* 0x008fe400078e02ff */
[----:B------:R-:W-:-:S04]  /*0b40*/  IMAD.WIDE.U32 R20, R12, R14, R20 ;  /* 0x0000000e0c147225 */ /* 0x000fc800078e0014 */
[----:B0-----:R-:W-:Y:S02]  /*0b50*/  IMAD R18, R13, R14, R15 ;  /* 0x0000000e0d127224 */ /* 0x001fe400078e020f */
        /* <DEDUP_REMOVED lines=9> */
[----:B--2---:R-:W-:Y:S01]  /*0bf0*/  IMAD R17, R17, R6, RZ ;  /* 0x0000000611117224 */ /* 0x004fe200078e02ff */
[----:B------:R-:W-:-:S02]  /*0c00*/  MOV R18, R20 ;  /* 0x0000001400127202 */ /* 0x000fc40000000f00 */
[----:B------:R-:W2:Y:S01]  /*0c10*/  LDG.E.64 R20, desc[UR6][R28.64] ;  /* 0x000000061c147981 */ /* 0x000ea2000c1e1b00 */
[-C--:B------:R-:W-:Y:S02]  /*0c20*/  IMAD R17, R7, R16.reuse, R17 ;  /* 0x0000001007117224 */ /* 0x080fe400078e0211 */
[----:B------:R-:W-:Y:S02]  /*0c30*/  IMAD.WIDE.U32 R18, R6, R16, R18 ;  /* 0x0000001006127225 */ /* 0x000fe400078e0012 */
[----:B------:R-:W5:Y:S03]  /*0c40*/  LDG.E.64 R6, desc[UR6][R28.64+-0x8000] ;  /* 0xff8000061c067981 */ /* 0x000f66000c1e1b00 */
[----:B------:R-:W-:Y:S02]  /*0c50*/  IADD3 R17, PT, PT, R19, R17, RZ ;  /* 0x0000001113117210 */ /* 0x000fe40007ffe0ff */
[----:B------:R-:W-:-:S02]  /*0c60*/  MOV R16, R18 ;  /* 0x0000001200107202 */ /* 0x000fc40000000f00 */
[----:B------:R-:W2:Y:S01]  /*0c70*/  LDG.E.64 R18, desc[UR6][R2.64+0xc0] ;  /* 0x0000c00602127981 */ /* 0x000ea2000c1e1b00 */
[----:B---3--:R-:W-:-:S04]  /*0c80*/  IMAD R15, R15, R12, RZ ;  /* 0x0000000c0f0f7224 */ /* 0x008fc800078e02ff */
[-C--:B------:R-:W-:Y:S02]  /*0c90*/  IMAD R13, R13, R14.reuse, R15 ;  /* 0x0000000e0d0d7224 */ /* 0x080fe400078e020f */
[----:B------:R-:W-:Y:S02]  /*0ca0*/  IMAD.WIDE.U32 R14, R12, R14, R16 ;  /* 0x0000000e0c0e7225 */ /* 0x000fe400078e0010 */
[----:B------:R-:W3:Y:S03]  /*0cb0*/  LDG.E.64 R16, desc[UR6][R2.64+0xd8] ;  /* 0x0000d80602107981 */ /* 0x000ee6000c1e1b00 */
[----:B------:R-:W-:Y:S02]  /*0cc0*/  IADD3 R13, PT, PT, R15, R13, RZ ;  /* 0x0000000d0f0d7210 */ /* 0x000fe40007ffe0ff */
[----:B------:R-:W-:Y:S01]  /*0cd0*/  MOV R12, R14 ;  /* 0x0000000e000c7202 */ /* 0x000fe20000000f00 */
[----:B----4-:R-:W-:Y:S01]  /*0ce0*/  IMAD R11, R11, R8, RZ ;  /* 0x000000080b0b7224 */ /* 0x010fe200078e02ff */
[----:B------:R-:W4:Y:S03]  /*0cf0*/  LDG.E.64 R14, desc[UR6][R2.64+0xc8] ;  /* 0x0000c806020e7981 */ /* 0x000f26000c1e1b00 */
[----:B------:R-:W-:-:S02]  /*0d00*/  IMAD R9, R9, R10, R11 ;  /* 0x0000000a09097224 */ /* 0x000fc400078e020b */
[----:B------:R-:W-:Y:S02]  /*0d10*/  IMAD.WIDE.U32 R10, R8, R10, R12 ;  /* 0x0000000a080a7225 */ /* 0x000fe400078e000c */
[----:B------:R-:W4:Y:S02]  /*0d20*/  LDG.E.64 R12, desc[UR6][R28.64+0x8000] ;  /* 0x008000061c0c7981 */ /* 0x000f24000c1e1b00 */
[----:B-----5:R-:W-:Y:S01]  /*0d30*/  IMAD R7, R7, R22, RZ ;  /* 0x0000001607077224 */ /* 0x020fe200078e02ff */
[----:B------:R-:W-:Y:S02]  /*0d40*/  IADD3 R9, PT, PT, R11, R9, RZ ;  /* 0x000000090b097210 */ /* 0x000fe40007ffe0ff */
[----:B------:R-:W-:Y:S01]  /*0d50*/  MOV R8, R10 ;  /* 0x0000000a00087202 */ /* 0x000fe20000000f00 */
[-C--:B------:R-:W-:Y:S01]  /*0d60*/  IMAD R24, R23, R6.reuse, R7 ;  /* 0x0000000617187224 */ /* 0x080fe200078e0207 */
[----:B------:R-:W3:Y:S03]  /*0d70*/  LDG.E.64 R10, desc[UR6][R28.64+0x18000] ;  /* 0x018000061c0a7981 */ /* 0x000ee6000c1e1b00 */
[----:B------:R-:W-:-:S02]  /*0d80*/  IMAD.WIDE.U32 R22, R22, R6, R8 ;  /* 0x0000000616167225 */ /* 0x000fc400078e0008 */
[----:B------:R-:W5:Y:S04]  /*0d90*/  LDG.E.64 R6, desc[UR6][R2.64+0xd0] ;  /* 0x0000d00602067981 */ /* 0x000f68000c1e1b00 */
[----:B------:R-:W5:Y:S01]  /*0da0*/  LDG.E.64 R8, desc[UR6][R28.64+0x10000] ;  /* 0x010000061c087981 */ /* 0x000f62000c1e1b00 */
[----:B------:R-:W-:Y:S01]  /*0db0*/  IADD3 R23, PT, PT, R23, R24, RZ ;  /* 0x0000001817177210 */ /* 0x000fe20007ffe0ff */
[----:B--2---:R-:W-:-:S04]  /*0dc0*/  IMAD R21, R21, R18, RZ ;  /* 0x0000001215157224 */ /* 0x004fc800078e02ff */
[-C--:B------:R-:W-:Y:S01]  /*0dd0*/  IMAD R21, R19, R20.reuse, R21 ;  /* 0x0000001413157224 */ /* 0x080fe200078e0215 */
[----:B------:R-:W-:Y:S01]  /*0de0*/  IADD3 R19, PT, PT, R27, 0x20000, RZ ;  /* 0x000200001b137810 */ /* 0x000fe20007ffe0ff */
[----:B------:R-:W-:-:S04]  /*0df0*/  IMAD.WIDE.U32 R22, R18, R20, R22 ;  /* 0x0000001412167225 */ /* 0x000fc800078e0016 */
[----:B------:R-:W-:Y:S01]  /*0e00*/  IMAD.WIDE R18, R19, 0x8, R4 ;  /* 0x0000000813127825 */ /* 0x000fe200078e0204 */
[----:B------:R-:W-:-:S03]  /*0e10*/  IADD3 R23, PT, PT, R23, R21, RZ ;  /* 0x0000001517177210 */ /* 0x000fc60007ffe0ff */
[----:B----4-:R-:W-:Y:S02]  /*0e20*/  IMAD R13, R13, R14, RZ ;  /* 0x0000000e0d0d7224 */ /* 0x010fe400078e02ff */
[----:B------:R-:W-:-:S04]  /*0e30*/  IMAD.WIDE.U32 R22, R14, R12, R22 ;  /* 0x0000000c0e167225 */ /* 0x000fc800078e0016 */
[----:B------:R-:W-:Y:S02]  /*0e40*/  IMAD R20, R15, R12, R13 ;  /* 0x0000000c0f147224 */ /* 0x000fe400078e020d */
[----:B------:R-:W2:Y:S04]  /*0e50*/  LDG.E.64 R12, desc[UR6][R2.64+0xe0] ;  /* 0x0000e006020c7981 */ /* 0x000ea8000c1e1b00 */
[----:B------:R-:W2:Y:S01]  /*0e60*/  LDG.E.64 R14, desc[UR6][R18.64+-0x20000] ;  /* 0xfe000006120e7981 */ /* 0x000ea2000c1e1b00 */
[----:B------:R-:W-:Y:S01]  /*0e70*/  IADD3 R23, PT, PT, R23, R20, RZ ;  /* 0x0000001417177210 */ /* 0x000fe20007ffe0ff */
[----:B-----5:R-:W-:Y:S02]  /*0e80*/  IMAD R9, R9, R6, RZ ;  /* 0x0000000609097224 */ /* 0x020fe400078e02ff */
[----:B------:R-:W-:-:S04]  /*0e90*/  IMAD.WIDE.U32 R22, R6, R8, R22 ;  /* 0x0000000806167225 */ /* 0x000fc800078e0016 */
[----:B------:R-:W-:Y:S02]  /*0ea0*/  IMAD R20, R7, R8, R9 ;  /* 0x0000000807147224 */ /* 0x000fe400078e0209 */
[----:B------:R-:W4:Y:S04]  /*0eb0*/  LDG.E.64 R6, desc[UR6][R2.64+0xe8] ;  /* 0x0000e80602067981 */ /* 0x000f28000c1e1b00 */
[----:B------:R-:W4:Y:S01]  /*0ec0*/  LDG.E.64 R8, desc[UR6][R18.64+-0x18000] ;  /* 0xfe80000612087981 */ /* 0x000f22000c1e1b00 */
[----:B------:R-:W-:Y:S01]  /*0ed0*/  IADD3 R23, PT, PT, R23, R20, RZ ;  /* 0x0000001417177210 */ /* 0x000fe20007ffe0ff */
[----:B---3--:R-:W-:-:S04]  /*0ee0*/  IMAD R11, R11, R16, RZ ;  /* 0x000000100b0b7224 */ /* 0x008fc800078e02ff */
[-C--:B------:R-:W-:Y:S02]  /*0ef0*/  IMAD R20, R17, R10.reuse, R11 ;  /* 0x0000000a11147224 */ /* 0x080fe400078e020b */
[----:B------:R-:W-:Y:S02]  /*0f00*/  IMAD.WIDE.U32 R22, R16, R10, R22 ;  /* 0x0000000a10167225 */ /* 0x000fe400078e0016 */
[----:B------:R-:W3:Y:S04]  /*0f10*/  LDG.E.64 R10, desc[UR6][R2.64+0xf0] ;  /* 0x0000f006020a7981 */ /* 0x000ee8000c1e1b00 */
[----:B------:R-:W3:Y:S01]  /*0f20*/  LDG.E.64 R16, desc[UR6][R18.64+-0x10000] ;  /* 0xff00000612107981 */ /* 0x000ee2000c1e1b00 */
[----:B------:R-:W-:Y:S01]  /*0f30*/  IADD3 R23, PT, PT, R23, R20, RZ ;  /* 0x0000001417177210 */ /* 0x000fe20007ffe0ff */
[----:B--2---:R-:W-:-:S02]  /*0f40*/  IMAD R15, R15, R12, RZ ;  /* 0x0000000c0f0f7224 */ /* 0x004fc400078e02ff */
[----:B------:R-:W-:-:S04]  /*0f50*/  IMAD.WIDE.U32 R22, R12, R14, R22 ;  /* 0x0000000e0c167225 */ /* 0x000fc800078e0016 */
[----:B------:R-:W-:Y:S02]  /*0f60*/  IMAD R20, R13, R14, R15 ;  /* 0x0000000e0d147224 */ /* 0x000fe400078e020f */
[----:B------:R-:W2:Y:S04]  /*0f70*/  LDG.E.64 R12, desc[UR6][R2.64+0xf8] ;  /* 0x0000f806020c7981 */ /* 0x000ea8000c1e1b00 */
[----:B------:R-:W2:Y:S01]  /*0f80*/  LDG.E.64 R14, desc[UR6][R18.64+-0x8000] ;  /* 0xff800006120e7981 */ /* 0x000ea2000c1e1b00 */
[----:B------:R-:W-:Y:S01]  /*0f90*/  IADD3 R23, PT, PT, R23, R20, RZ ;  /* 0x0000001417177210 */ /* 0x000fe20007ffe0ff */
[----:B----4-:R-:W-:Y:S02]  /*0fa0*/  IMAD R9, R9, R6, RZ ;  /* 0x0000000609097224 */ /* 0x010fe400078e02ff */
        /* <DEDUP_REMOVED lines=23> */
[----:B------:R0:W4:Y:S01]  /*1120*/  LDG.E.64 R8, desc[UR6][R18.64+0x18000] ;  /* 0x0180000612087981 */ /* 0x000122000c1e1b00 */
[----:B------:R-:W-:Y:S01]  /*1130*/  IADD3 R23, PT, PT, R23, R20, RZ ;  /* 0x0000001417177210 */ /* 0x000fe20007ffe0ff */
[----:B---3--:R-:W-:-:S04]  /*1140*/  IMAD R17, R17, R10, RZ ;  /* 0x0000000a11117224 */ /* 0x008fc800078e02ff */
[-C--:B------:R-:W-:Y:S02]  /*1150*/  IMAD R20, R11, R16.reuse, R17 ;  /* 0x000000100b147224 */ /* 0x080fe400078e0211 */
[----:B------:R-:W-:Y:S02]  /*1160*/  IMAD.WIDE.U32 R22, R10, R16, R22 ;  /* 0x000000100a167225 */ /* 0x000fe400078e0016 */
[----:B------:R-:W3:Y:S04]  /*1170*/  LDG.E.64 R10, desc[UR6][R2.64+0x120] ;  /* 0x00012006020a7981 */ /* 0x000ee8000c1e1b00 */
[----:B------:R-:W3:Y:S01]  /*1180*/  LDG.E.64 R16, desc[UR6][R28.64+-0x20000] ;  /* 0xfe0000061c107981 */ /* 0x000ee2000c1e1b00 */
        /* <DEDUP_REMOVED lines=15> */
[----:B---3--:R-:W-:Y:S01]  /*1280*/  IMAD R17, R17, R10, RZ ;  /* 0x0000000a11117224 */ /* 0x008fe200078e02ff */
[----:B------:R-:W-:Y:S02]  /*1290*/  MOV R18, R20 ;  /* 0x0000001400127202 */ /* 0x000fe40000000f00 */
[----:B------:R-:W3:Y:S01]  /*12a0*/  LDG.E.64 R20, desc[UR6][R28.64] ;  /* 0x000000061c147981 */ /* 0x000ee2000c1e1b00 */
[----:B------:R-:W-:-:S02]  /*12b0*/  IMAD R17, R11, R16, R17 ;  /* 0x000000100b117224 */ /* 0x000fc400078e0211 */
[----:B------:R-:W-:Y:S02]  /*12c0*/  IMAD.WIDE.U32 R18, R10, R16, R18 ;  /* 0x000000100a127225 */ /* 0x000fe400078e0012 */
[----:B------:R-:W5:Y:S03]  /*12d0*/  LDG.E.64 R10, desc[UR6][R28.64+-0x8000] ;  /* 0xff8000061c0a7981 */ /* 0x000f66000c1e1b00 */
[----:B------:R-:W-:Y:S02]  /*12e0*/  IADD3 R17, PT, PT, R19, R17, RZ ;  /* 0x0000001113117210 */ /* 0x000fe40007ffe0ff */
[----:B------:R-:W-:Y:S02]  /*12f0*/  MOV R16, R18 ;  /* 0x0000001200107202 */ /* 0x000fe40000000f00 */
[----:B------:R-:W3:Y:S01]  /*1300*/  LDG.E.64 R18, desc[UR6][R2.64+0x140] ;  /* 0x0001400602127981 */ /* 0x000ee2000c1e1b00 */
[----:B--2---:R-:W-:-:S04]  /*1310*/  IMAD R15, R15, R12, RZ ;  /* 0x0000000c0f0f7224 */ /* 0x004fc800078e02ff */
[-C--:B------:R-:W-:Y:S02]  /*1320*/  IMAD R13, R13, R14.reuse, R15 ;  /* 0x0000000e0d0d7224 */ /* 0x080fe400078e020f */
[----:B------:R-:W-:Y:S02]  /*1330*/  IMAD.WIDE.U32 R14, R12, R14, R16 ;  /* 0x0000000e0c0e7225 */ /* 0x000fe400078e0010 */
[----:B------:R-:W2:Y:S03]  /*1340*/  LDG.E.64 R16, desc[UR6][R2.64+0x158] ;  /* 0x0001580602107981 */ /* 0x000ea6000c1e1b00 */
[----:B------:R-:W-:Y:S01]  /*1350*/  IADD3 R15, PT, PT, R15, R13, RZ ;  /* 0x0000000d0f0f7210 */ /* 0x000fe20007ffe0ff */
[----:B----4-:R-:W-:Y:S02]  /*1360*/  IMAD R9, R9, R6, RZ ;  /* 0x0000000609097224 */ /* 0x010fe400078e02ff */
[----:B------:R-:W-:-:S04]  /*1370*/  IMAD.WIDE.U32 R14, R6, R8, R14 ;  /* 0x00000008060e7225 */ /* 0x000fc800078e000e */
[----:B------:R-:W-:Y:S02]  /*1380*/  IMAD R12, R7, R8, R9 ;  /* 0x00000008070c7224 */ /* 0x000fe400078e0209 */
[----:B------:R-:W4:Y:S04]  /*1390*/  LDG.E.64 R8, desc[UR6][R2.64+0x148] ;  /* 0x0001480602087981 */ /* 0x000f28000c1e1b00 */
[----:B------:R-:W4:Y:S01]  /*13a0*/  LDG.E.64 R6, desc[UR6][R28.64+0x8000] ;  /* 0x008000061c067981 */ /* 0x000f22000c1e1b00 */
[----:B------:R-:W-:Y:S01]  /*13b0*/  IADD3 R13, PT, PT, R15, R12, RZ ;  /* 0x0000000c0f0d7210 */ /* 0x000fe20007ffe0ff */
[----:B-----5:R-:W-:Y:S01]  /*13c0*/  IMAD R11, R11, R22, RZ ;  /* 0x000000160b0b7224 */ /* 0x020fe200078e02ff */
[----:B------:R-:W-:Y:S02]  /*13d0*/  MOV R12, R14 ;  /* 0x0000000e000c7202 */ /* 0x000fe40000000f00 */
[----:B------:R-:W2:Y:S01]  /*13e0*/  LDG.E.64 R14, desc[UR6][R28.64+0x18000] ;  /* 0x018000061c0e7981 */ /* 0x000ea2000c1e1b00 */
[----:B------:R-:W-:-:S02]  /*13f0*/  IMAD R24, R23, R10, R11 ;  /* 0x0000000a17187224 */ /* 0x000fc400078e020b */
[----:B------:R-:W-:Y:S02]  /*1400*/  IMAD.WIDE.U32 R22, R22, R10, R12 ;  /* 0x0000000a16167225 */ /* 0x000fe400078e000c */
[----:B------:R-:W5:Y:S04]  /*1410*/  LDG.E.64 R10, desc[UR6][R2.64+0x150] ;  /* 0x00015006020a7981 */ /* 0x000f68000c1e1b00 */
[----:B------:R-:W5:Y:S01]  /*1420*/  LDG.E.64 R12, desc[UR6][R28.64+0x10000] ;  /* 0x010000061c0c7981 */ /* 0x000f62000c1e1b00 */
[----:B------:R-:W-:Y:S01]  /*1430*/  IADD3 R23, PT, PT, R23, R24, RZ ;  /* 0x0000001817177210 */ /* 0x000fe20007ffe0ff */
[----:B---3--:R-:W-:-:S04]  /*1440*/  IMAD R21, R21, R18, RZ ;  /* 0x0000001215157224 */ /* 0x008fc800078e02ff */
        /* <DEDUP_REMOVED lines=95> */
[----:B------:R-:W5:Y:S01]  /*1a40*/  LDG.E.64 R20, desc[UR6][R28.64+0x18000] ;  /* 0x018000061c147981 */ /* 0x000f62000c1e1b00 */
[-C--:B------:R-:W-:Y:S02]  /*1a50*/  IMAD R24, R15, R16.reuse, R17 ;  /* 0x000000100f187224 */ /* 0x080fe400078e0211 */
[----:B------:R-:W-:Y:S02]  /*1a60*/  IMAD.WIDE.U32 R14, R14, R16, R18 ;  /* 0x000000100e0e7225 */ /* 0x000fe400078e0012 */
[----:B------:R0:W2:Y:S04]  /*1a70*/  LDG.E.64 R16, desc[UR6][R2.64+0x1d0] ;  /* 0x0001d00602107981 */ /* 0x0000a8000c1e1b00 */
[----:B------:R-:W2:Y:S01]  /*1a80*/  LDG.E.64 R18, desc[UR6][R28.64+0x10000] ;  /* 0x010000061c127981 */ /* 0x000ea2000c1e1b00 */
[----:B------:R-:W-:Y:S01]  /*1a90*/  IADD3 R15, PT, PT, R15, R24, RZ ;  /* 0x000000180f0f7210 */ /* 0x000fe20007ffe0ff */
[----:B------:R-:W-:-:S04]  /*1aa0*/  UIADD3 UR4, UPT, UPT, UR4, 0x40, URZ ;  /* 0x0000004004047890 */ /* 0x000fc8000fffe0ff */
[----:B------:R-:W-:Y:S01]  /*1ab0*/  UISETP.NE.AND UP0, UPT, UR4, 0x1000, UPT ;  /* 0x000010000400788c */ /* 0x000fe2000bf05270 */
[----:B0-----:R-:W-:Y:S02]  /*1ac0*/  IADD3 R2, P0, PT, R2, 0x200, RZ ;  /* 0x0000020002027810 */ /* 0x001fe40007f1e0ff */
[----:B------:R-:W-:Y:S02]  /*1ad0*/  IADD3 R27, PT, PT, R27, 0x40000, RZ ;  /* 0x000400001b1b7810 */ /* 0x000fe40007ffe0ff */
[----:B------:R-:W-:Y:S01]  /*1ae0*/  IADD3.X R3, PT, PT, RZ, R3, RZ, P0, !PT ;  /* 0x00000003ff037210 */ /* 0x000fe200007fe4ff */
[----:B---3--:R-:W-:-:S04]  /*1af0*/  IMAD R9, R9, R6, RZ ;  /* 0x0000000609097224 */ /* 0x008fc800078e02ff */
[-C--:B------:R-:W-:Y:S02]  /*1b00*/  IMAD R9, R7, R8.reuse, R9 ;  /* 0x0000000807097224 */ /* 0x080fe400078e0209 */
[----:B------:R-:W-:-:S05]  /*1b10*/  IMAD.WIDE.U32 R6, R6, R8, R14 ;  /* 0x0000000806067225 */ /* 0x000fca00078e000e */
[----:B------:R-:W-:Y:S01]  /*1b20*/  IADD3 R7, PT, PT, R7, R9, RZ ;  /* 0x0000000907077210 */ /* 0x000fe20007ffe0ff */
[----:B----4-:R-:W-:-:S04]  /*1b30*/  IMAD R9, R13, R10, RZ ;  /* 0x0000000a0d097224 */ /* 0x010fc800078e02ff */
[-C--:B------:R-:W-:Y:S02]  /*1b40*/  IMAD R9, R11, R12.reuse, R9 ;  /* 0x0000000c0b097224 */ /* 0x080fe400078e0209 */
[----:B------:R-:W-:-:S05]  /*1b50*/  IMAD.WIDE.U32 R10, R10, R12, R6 ;  /* 0x0000000c0a0a7225 */ /* 0x000fca00078e0006 */
[----:B------:R-:W-:Y:S01]  /*1b60*/  IADD3 R11, PT, PT, R11, R9, RZ ;  /* 0x000000090b0b7210 */ /* 0x000fe20007ffe0ff */
[----:B--2---:R-:W-:-:S04]  /*1b70*/  IMAD R7, R19, R16, RZ ;  /* 0x0000001013077224 */ /* 0x004fc800078e02ff */
[-C--:B------:R-:W-:Y:S02]  /*1b80*/  IMAD R7, R17, R18.reuse, R7 ;  /* 0x0000001211077224 */ /* 0x080fe400078e0207 */
[----:B------:R-:W-:-:S04]  /*1b90*/  IMAD.WIDE.U32 R16, R16, R18, R10 ;  /* 0x0000001210107225 */ /* 0x000fc800078e000a */
[----:B-----5:R-:W-:Y:S01]  /*1ba0*/  IMAD R9, R21, R22, RZ ;  /* 0x0000001615097224 */ /* 0x020fe200078e02ff */
[----:B------:R-:W-:-:S03]  /*1bb0*/  IADD3 R17, PT, PT, R17, R7, RZ ;  /* 0x0000000711117210 */ /* 0x000fc60007ffe0ff */
[-C--:B------:R-:W-:Y:S02]  /*1bc0*/  IMAD R9, R23, R20.reuse, R9 ;  /* 0x0000001417097224 */ /* 0x080fe400078e0209 */
[----:B------:R-:W-:-:S05]  /*1bd0*/  IMAD.WIDE.U32 R20, R22, R20, R16 ;  /* 0x0000001416147225 */ /* 0x000fca00078e0010 */
[----:B------:R-:W-:Y:S01]  /*1be0*/  IADD3 R21, PT, PT, R21, R9, RZ ;  /* 0x0000000915157210 */ /* 0x000fe20007ffe0ff */
[----:B------:R-:W-:Y:S06]  /*1bf0*/  BRA.U UP0, `(.L_x_4) ;  /* 0xffffffe500687547 */ /* 0x000fec000b83ffff */
[----:B------:R-:W0:Y:S01]  /*1c00*/  LDC.64 R2, c[0x0][0x390] ;  /* 0x0000e400ff027b82 */ /* 0x000e220000000a00 */
[----:B------:R-:W-:-:S05]  /*1c10*/  IADD3 R25, PT, PT, R0, R25, RZ ;  /* 0x0000001900197210 */ /* 0x000fca0007ffe0ff */
[----:B0-----:R-:W-:-:S05]  /*1c20*/  IMAD.WIDE R2, R25, 0x8, R2 ;  /* 0x0000000819027825 */ /* 0x001fca00078e0202 */
[----:B------:R-:W-:Y:S01]  /*1c30*/  STG.E.64 desc[UR6][R2.64], R20 ;  /* 0x0000001402007986 */ /* 0x000fe2000c101b06 */
[----:B------:R-:W-:Y:S05]  /*1c40*/  EXIT ;  /* 0x000000000000794d */ /* 0x000fea0003800000 */
.L_x_5:
        /* <DEDUP_REMOVED lines=11> */
.L_x_10:


//--------------------- .text._Z11matrixMul32PiS_S_ --------------------------
	.section	.text._Z11matrixMul32PiS_S_,"ax",@progbits
	.align	128
        .global         _Z11matrixMul32PiS_S_
        .type           _Z11matrixMul32PiS_S_,@function
        .size           _Z11matrixMul32PiS_S_,(.L_x_11 - _Z11matrixMul32PiS_S_)
        .other          _Z11matrixMul32PiS_S_,@"STO_CUDA_ENTRY STV_DEFAULT"
_Z11matrixMul32PiS_S_:
.text._Z11matrixMul32PiS_S_:
        /* <DEDUP_REMOVED lines=24> */
.L_x_6:
        /* <DEDUP_REMOVED lines=22> */
[----:B--2---:R-:W-:-:S03]  /*02e0*/  IMAD R15, R15, R16, R14 ;  /* 0x000000100f0f7224 */ /* 0x004fc600078e020e */
[----:B------:R-:W2:Y:S01]  /*02f0*/  LDG.E R16, desc[UR8][R4.64] ;  /* 0x0000000804107981 */ /* 0x000ea2000c1e1900 */
[----:B---3--:R-:W-:-:S03]  /*0300*/  IMAD R24, R24, R25, R15 ;  /* 0x0000001918187224 */ /* 0x008fc600078e020f */
[----:B------:R-:W3:Y:S01]  /*0310*/  LDG.E R14, desc[UR8][R4.64+0x4] ;  /* 0x00000408040e7981 */ /* 0x000ee2000c1e1900 */
[----:B----4-:R-:W-:-:S03]  /*0320*/  IMAD R24, R19, R18, R24 ;  /* 0x0000001213187224 */ /* 0x010fc600078e0218 */
[----:B------:R-:W3:Y:S04]  /*0330*/  LDG.E R15, desc[UR8][R2.64+0x4000] ;  /* 0x00400008020f7981 */ /* 0x000ee8000c1e1900 */
[----:B------:R-:W4:Y:S01]  /*0340*/  LDG.E R18, desc[UR8][R4.64+0x8] ;  /* 0x0000080804127981 */ /* 0x000f22000c1e1900 */
[----:B-----5:R-:W-:-:S03]  /*0350*/  IMAD R24, R20, R21, R24 ;  /* 0x0000001514187224 */ /* 0x020fc600078e0218 */
[----:B------:R-:W4:Y:S04]  /*0360*/  LDG.E R19, desc[UR8][R2.64+0x8000] ;  /* 0x0080000802137981 */ /* 0x000f28000c1e1900 */
[----:B------:R-:W5:Y:S01]  /*0370*/  LDG.E R20, desc[UR8][R4.64+0xc] ;  /* 0x00000c0804147981 */ /* 0x000f62000c1e1900 */
[----:B------:R-:W-:-:S03]  /*0380*/  IMAD R24, R22, R23, R24 ;  /* 0x0000001716187224 */ /* 0x000fc600078e0218 */
[----:B------:R-:W5:Y:S04]  /*0390*/  LDG.E R21, desc[UR8][R2.64+0xc000] ;  /* 0x00c0000802157981 */ /* 0x000f68000c1e1900 */
[----:B------:R-:W5:Y:S04]  /*03a0*/  LDG.E R22, desc[UR8][R4.64+0x10] ;  /* 0x0000100804167981 */ /* 0x000f68000c1e1900 */
[----:B------:R-:W5:Y:S01]  /*03b0*/  LDG.E R23, desc[UR8][R2.64+0x10000] ;  /* 0x0100000802177981 */ /* 0x000f62000c1e1900 */
[----:B------:R-:W-:-:S03]  /*03c0*/  IMAD R28, R12, R13, R24 ;  /* 0x0000000d0c1c7224 */ /* 0x000fc600078e0218 */
[----:B------:R-:W5:Y:S04]  /*03d0*/  LDG.E R24, desc[UR8][R4.64+0x14] ;  /* 0x0000140804187981 */ /* 0x000f68000c1e1900 */
[----:B------:R-:W5:Y:S04]  /*03e0*/  LDG.E R25, desc[UR8][R2.64+0x14000] ;  /* 0x0140000802197981 */ /* 0x000f68000c1e1900 */
[----:B------:R0:W5:Y:S04]  /*03f0*/  LDG.E R13, desc[UR8][R4.64+0x18] ;  /* 0x00001808040d7981 */ /* 0x000168000c1e1900 */
[----:B------:R-:W5:Y:S01]  /*0400*/  LDG.E R12, desc[UR8][R2.64+0x18000] ;  /* 0x01800008020c7981 */ /* 0x000f62000c1e1900 */
[----:B------:R-:W-:-:S04]  /*0410*/  IMAD R8, R9, R8, R28 ;  /* 0x0000000809087224 */ /* 0x000fc800078e021c */
[----:B------:R-:W-:Y:S01]  /*0420*/  IMAD R8, R10, R11, R8 ;  /* 0x0000000b0a087224 */ /* 0x000fe200078e0208 */
[----:B------:R-:W-:-:S04]  /*0430*/  UIADD3 UR4, UPT, UPT, UR4, 0x10, URZ ;  /* 0x0000001004047890 */ /* 0x000fc8000fffe0ff */
[----:B------:R-:W-:Y:S01]  /*0440*/  UISETP.NE.AND UP0, UPT, UR4, 0x1000, UPT ;  /* 0x000010000400788c */ /* 0x000fe2000bf05270 */
[----:B0-----:R-:W-:Y:S02]  /*0450*/  IADD3 R4, P0, PT, R4, 0x40, RZ ;  /* 0x0000004004047810 */ /* 0x001fe40007f1e0ff */
[----:B------:R-:W-:Y:S02]  /*0460*/  IADD3 R6, PT, PT, R6, 0x10000, RZ ;  /* 0x0001000006067810 */ /* 0x000fe40007ffe0ff */
[----:B------:R-:W-:Y:S01]  /*0470*/  IADD3.X R5, PT, PT, RZ, R5, RZ, P0, !PT ;  /* 0x00000005ff057210 */ /* 0x000fe200007fe4ff */
[----:B--2---:R-:W-:-:S04]  /*0480*/  IMAD R8, R16, R17, R8 ;  /* 0x0000001110087224 */ /* 0x004fc800078e0208 */
[----:B---3--:R-:W-:-:S04]  /*0490*/  IMAD R8, R14, R15, R8 ;  /* 0x0000000f0e087224 */ /* 0x008fc800078e0208 */
[----:B----4-:R-:W-:-:S04]  /*04a0*/  IMAD R8, R18, R19, R8 ;  /* 0x0000001312087224 */ /* 0x010fc800078e0208 */
[----:B-----5:R-:W-:-:S04]  /*04b0*/  IMAD R8, R20, R21, R8 ;  /* 0x0000001514087224 */ /* 0x020fc800078e0208 */
[----:B------:R-:W-:-:S04]  /*04c0*/  IMAD R8, R22, R23, R8 ;  /* 0x0000001716087224 */ /* 0x000fc800078e0208 */
[----:B------:R-:W-:-:S04]  /*04d0*/  IMAD R8, R24, R25, R8 ;  /* 0x0000001918087224 */ /* 0x000fc800078e0208 */
[----:B------:R-:W-:-:S04]  /*04e0*/  IMAD R8, R13, R12, R8 ;  /* 0x0000000c0d087224 */ /* 0x000fc800078e0208 */
[----:B------:R-:W-:Y:S01]  /*04f0*/  IMAD R14, R26, R27, R8 ;  /* 0x0000001b1a0e7224 */ /* 0x000fe200078e0208 */
[----:B------:R-:W-:Y:S06]  /*0500*/  BRA.U UP0, `(.L_x_6) ;  /* 0xfffffffd001c7547 */ /* 0x000fec000b83ffff */
[----:B------:R-:W0:Y:S01]  /*0510*/  LDC.64 R2, c[0x0][0x390] ;  /* 0x0000e400ff027b82 */ /* 0x000e220000000a00 */
[----:B------:R-:W-:-:S05]  /*0520*/  IADD3 R7, PT, PT, R0, R7, RZ ;  /* 0x0000000700077210 */ /* 0x000fca0007ffe0ff */
[----:B0-----:R-:W-:-:S05]  /*0530*/  IMAD.WIDE R2, R7, 0x4, R2 ;  /* 0x0000000407027825 */ /* 0x001fca00078e0202 */
[----:B------:R-:W-:Y:S01]  /*0540*/  STG.E desc[UR8][R2.64], R14 ;  /* 0x0000000e02007986 */ /* 0x000fe2000c101908 */
[----:B------:R-:W-:Y:S05]  /*0550*/  EXIT ;  /* 0x000000000000794d */ /* 0x000fea0003800000 */
.L_x_7:
        /* <DEDUP_REMOVED lines=10> */
.L_x_11:


//--------------------- .nv.shared.reserved.0     --------------------------
	.section	.nv.shared.reserved.0,"aw",@nobits
	.weak		__nv_reservedSMEM_offset_0_alias
	.size		__nv_reservedSMEM_offset_0_alias, 0, 64
	.other		__nv_reservedSMEM_offset_0_alias,@"STO_CUDA_RESERVED_SHARED STV_DEFAULT"
__nv_reservedSMEM_offset_0_alias:
	.zero		0
	.zero		64


//--------------------- .nv.constant0._Z15matrixMulDoublePdS_S_ --------------------------
	.section	.nv.constant0._Z15matrixMulDoublePdS_S_,"a",@progbits
	.sectionflags	@""
	.align	4
.nv.constant0._Z15matrixMulDoublePdS_S_:
	.zero		920


//--------------------- .nv.constant0._Z14matrixMulFloatPfS_S_ --------------------------
	.section	.nv.constant0._Z14matrixMulFloatPfS_S_,"a",@progbits
	.sectionflags	@""
	.align	4
.nv.constant0._Z14matrixMulFloatPfS_S_:
	.zero		920


//--------------------- .nv.constant0._Z11matrixMul64PxS_S_ --------------------------
	.section	.nv.constant0._Z11matrixMul64PxS_S_,"a",@progbits
	.sectionflags	@""
	.align	4
.nv.constant0._Z11matrixMul64PxS_S_:
	.zero		920


//--------------------- .nv.constant0._Z11matrixMul32PiS_S_ --------------------------
	.section	.nv.constant0._Z11matrixMul32PiS_S_,"a",@progbits
	.sectionflags	@""
	.align	4
.nv.constant0._Z11matrixMul32PiS_S_:
	.zero		920


//--------------------- SYMBOLS --------------------------

	.type		.nv.reservedSmem.offset0,@object
	.size		.nv.reservedSmem.offset0,0x4
